//
// Generated by NVIDIA NVVM Compiler
//
// Compiler Build ID: CL-36424714
// Cuda compilation tools, release 13.0, V13.0.88
// Based on NVVM 20.0.0
//

.version 9.0
.target sm_100
.address_size 64

	// .globl	_Z18calculate_distancePfji
.global .align 4 .b8 precalc_xorwow_matrix[102400];
.global .align 4 .b8 precalc_xorwow_offset_matrix[102400];
.global .align 4 .b8 mrg32k3aM1[2304];
.global .align 4 .b8 mrg32k3aM2[2304];
.global .align 4 .b8 mrg32k3aM1SubSeq[2016];
.global .align 4 .b8 mrg32k3aM2SubSeq[2016];
.global .align 4 .b8 mrg32k3aM1Seq[2304];
.global .align 4 .b8 mrg32k3aM2Seq[2304];
.const .align 8 .b8 __cr_lgamma_table[72];

.visible .entry _Z18calculate_distancePfji(
	.param .u64 .ptr .align 1 _Z18calculate_distancePfji_param_0,
	.param .u32 _Z18calculate_distancePfji_param_1,
	.param .u32 _Z18calculate_distancePfji_param_2
)
{
	.local .align 8 .b8 	__local_depot0[48];
	.reg .b64 	%SP;
	.reg .b64 	%SPL;
	.reg .pred 	%p<88>;
	.reg .b32 	%r<1368>;
	.reg .b32 	%f<12>;
	.reg .b64 	%rd<27>;

	mov.u64 	%SPL, __local_depot0;
	ld.param.u64 	%rd10, [_Z18calculate_distancePfji_param_0];
	ld.param.u32 	%r628, [_Z18calculate_distancePfji_param_1];
	ld.param.u32 	%r625, [_Z18calculate_distancePfji_param_2];
	add.u64 	%rd1, %SPL, 0;
	mov.u32 	%r629, %tid.x;
	cvt.u64.u32 	%rd2, %r629;
	xor.b32  	%r630, %r628, -1429050551;
	mul.lo.s32 	%r1329, %r630, 1099087573;
	add.s32 	%r1347, %r1329, -638133224;
	add.s32 	%r1058, %r1329, 123456789;
	st.local.v2.u32 	[%rd1], {%r1347, %r1058};
	xor.b32  	%r1057, %r1329, 362436069;
	mov.b32 	%r1056, -123459836;
	st.local.v2.u32 	[%rd1+8], {%r1057, %r1056};
	add.s32 	%r1054, %r1329, 5783321;
	mov.b32 	%r1055, -589760388;
	st.local.v2.u32 	[%rd1+16], {%r1055, %r1054};
	setp.eq.s32 	%p1, %r629, 0;
	@%p1 bra 	$L__BB0_115;
	mov.b32 	%r1041, 0;
	mov.b32 	%r1056, -123459836;
	mov.b32 	%r1055, -589760388;
	mov.u64 	%rd26, %rd2;
$L__BB0_2:
	mov.u64 	%rd3, %rd26;
	and.b64  	%rd4, %rd3, 3;
	setp.eq.s64 	%p2, %rd4, 0;
	@%p2 bra 	$L__BB0_114;
	mul.wide.u32 	%rd12, %r1041, 3200;
	mov.u64 	%rd13, precalc_xorwow_matrix;
	add.s64 	%rd5, %rd13, %rd12;
	mov.b32 	%r1054, 0;
	mov.u32 	%r1055, %r1054;
	mov.u32 	%r1056, %r1054;
	mov.u32 	%r1057, %r1054;
	mov.u32 	%r1058, %r1054;
	mov.u32 	%r1047, %r1054;
$L__BB0_4:
	mul.wide.u32 	%rd14, %r1047, 4;
	add.s64 	%rd15, %rd1, %rd14;
	ld.local.u32 	%r18, [%rd15+4];
	shl.b32 	%r19, %r1047, 5;
	mov.b32 	%r1053, 0;
$L__BB0_5:
	.pragma "nounroll";
	shr.u32 	%r636, %r18, %r1053;
	and.b32  	%r637, %r636, 1;
	setp.eq.b32 	%p3, %r637, 1;
	not.pred 	%p4, %p3;
	add.s32 	%r638, %r19, %r1053;
	mul.lo.s32 	%r639, %r638, 5;
	mul.wide.u32 	%rd16, %r639, 4;
	add.s64 	%rd6, %rd5, %rd16;
	@%p4 bra 	$L__BB0_7;
	ld.global.u32 	%r640, [%rd6];
	xor.b32  	%r1058, %r1058, %r640;
	ld.global.u32 	%r641, [%rd6+4];
	xor.b32  	%r1057, %r1057, %r641;
	ld.global.u32 	%r642, [%rd6+8];
	xor.b32  	%r1056, %r1056, %r642;
	ld.global.u32 	%r643, [%rd6+12];
	xor.b32  	%r1055, %r1055, %r643;
	ld.global.u32 	%r644, [%rd6+16];
	xor.b32  	%r1054, %r1054, %r644;
$L__BB0_7:
	and.b32  	%r646, %r636, 2;
	setp.eq.s32 	%p5, %r646, 0;
	@%p5 bra 	$L__BB0_9;
	ld.global.u32 	%r647, [%rd6+20];
	xor.b32  	%r1058, %r1058, %r647;
	ld.global.u32 	%r648, [%rd6+24];
	xor.b32  	%r1057, %r1057, %r648;
	ld.global.u32 	%r649, [%rd6+28];
	xor.b32  	%r1056, %r1056, %r649;
	ld.global.u32 	%r650, [%rd6+32];
	xor.b32  	%r1055, %r1055, %r650;
	ld.global.u32 	%r651, [%rd6+36];
	xor.b32  	%r1054, %r1054, %r651;
$L__BB0_9:
	and.b32  	%r653, %r636, 4;
	setp.eq.s32 	%p6, %r653, 0;
	@%p6 bra 	$L__BB0_11;
	ld.global.u32 	%r654, [%rd6+40];
	xor.b32  	%r1058, %r1058, %r654;
	ld.global.u32 	%r655, [%rd6+44];
	xor.b32  	%r1057, %r1057, %r655;
	ld.global.u32 	%r656, [%rd6+48];
	xor.b32  	%r1056, %r1056, %r656;
	ld.global.u32 	%r657, [%rd6+52];
	xor.b32  	%r1055, %r1055, %r657;
	ld.global.u32 	%r658, [%rd6+56];
	xor.b32  	%r1054, %r1054, %r658;
$L__BB0_11:
	and.b32  	%r660, %r636, 8;
	setp.eq.s32 	%p7, %r660, 0;
	@%p7 bra 	$L__BB0_13;
	ld.global.u32 	%r661, [%rd6+60];
	xor.b32  	%r1058, %r1058, %r661;
	ld.global.u32 	%r662, [%rd6+64];
	xor.b32  	%r1057, %r1057, %r662;
	ld.global.u32 	%r663, [%rd6+68];
	xor.b32  	%r1056, %r1056, %r663;
	ld.global.u32 	%r664, [%rd6+72];
	xor.b32  	%r1055, %r1055, %r664;
	ld.global.u32 	%r665, [%rd6+76];
	xor.b32  	%r1054, %r1054, %r665;
$L__BB0_13:
	and.b32  	%r667, %r636, 16;
	setp.eq.s32 	%p8, %r667, 0;
	@%p8 bra 	$L__BB0_15;
	ld.global.u32 	%r668, [%rd6+80];
	xor.b32  	%r1058, %r1058, %r668;
	ld.global.u32 	%r669, [%rd6+84];
	xor.b32  	%r1057, %r1057, %r669;
	ld.global.u32 	%r670, [%rd6+88];
	xor.b32  	%r1056, %r1056, %r670;
	ld.global.u32 	%r671, [%rd6+92];
	xor.b32  	%r1055, %r1055, %r671;
	ld.global.u32 	%r672, [%rd6+96];
	xor.b32  	%r1054, %r1054, %r672;
$L__BB0_15:
	and.b32  	%r674, %r636, 32;
	setp.eq.s32 	%p9, %r674, 0;
	@%p9 bra 	$L__BB0_17;
	ld.global.u32 	%r675, [%rd6+100];
	xor.b32  	%r1058, %r1058, %r675;
	ld.global.u32 	%r676, [%rd6+104];
	xor.b32  	%r1057, %r1057, %r676;
	ld.global.u32 	%r677, [%rd6+108];
	xor.b32  	%r1056, %r1056, %r677;
	ld.global.u32 	%r678, [%rd6+112];
	xor.b32  	%r1055, %r1055, %r678;
	ld.global.u32 	%r679, [%rd6+116];
	xor.b32  	%r1054, %r1054, %r679;
$L__BB0_17:
	and.b32  	%r681, %r636, 64;
	setp.eq.s32 	%p10, %r681, 0;
	@%p10 bra 	$L__BB0_19;
	ld.global.u32 	%r682, [%rd6+120];
	xor.b32  	%r1058, %r1058, %r682;
	ld.global.u32 	%r683, [%rd6+124];
	xor.b32  	%r1057, %r1057, %r683;
	ld.global.u32 	%r684, [%rd6+128];
	xor.b32  	%r1056, %r1056, %r684;
	ld.global.u32 	%r685, [%rd6+132];
	xor.b32  	%r1055, %r1055, %r685;
	ld.global.u32 	%r686, [%rd6+136];
	xor.b32  	%r1054, %r1054, %r686;
$L__BB0_19:
	and.b32  	%r688, %r636, 128;
	setp.eq.s32 	%p11, %r688, 0;
	@%p11 bra 	$L__BB0_21;
	ld.global.u32 	%r689, [%rd6+140];
	xor.b32  	%r1058, %r1058, %r689;
	ld.global.u32 	%r690, [%rd6+144];
	xor.b32  	%r1057, %r1057, %r690;
	ld.global.u32 	%r691, [%rd6+148];
	xor.b32  	%r1056, %r1056, %r691;
	ld.global.u32 	%r692, [%rd6+152];
	xor.b32  	%r1055, %r1055, %r692;
	ld.global.u32 	%r693, [%rd6+156];
	xor.b32  	%r1054, %r1054, %r693;
$L__BB0_21:
	and.b32  	%r695, %r636, 256;
	setp.eq.s32 	%p12, %r695, 0;
	@%p12 bra 	$L__BB0_23;
	ld.global.u32 	%r696, [%rd6+160];
	xor.b32  	%r1058, %r1058, %r696;
	ld.global.u32 	%r697, [%rd6+164];
	xor.b32  	%r1057, %r1057, %r697;
	ld.global.u32 	%r698, [%rd6+168];
	xor.b32  	%r1056, %r1056, %r698;
	ld.global.u32 	%r699, [%rd6+172];
	xor.b32  	%r1055, %r1055, %r699;
	ld.global.u32 	%r700, [%rd6+176];
	xor.b32  	%r1054, %r1054, %r700;
$L__BB0_23:
	and.b32  	%r702, %r636, 512;
	setp.eq.s32 	%p13, %r702, 0;
	@%p13 bra 	$L__BB0_25;
	ld.global.u32 	%r703, [%rd6+180];
	xor.b32  	%r1058, %r1058, %r703;
	ld.global.u32 	%r704, [%rd6+184];
	xor.b32  	%r1057, %r1057, %r704;
	ld.global.u32 	%r705, [%rd6+188];
	xor.b32  	%r1056, %r1056, %r705;
	ld.global.u32 	%r706, [%rd6+192];
	xor.b32  	%r1055, %r1055, %r706;
	ld.global.u32 	%r707, [%rd6+196];
	xor.b32  	%r1054, %r1054, %r707;
$L__BB0_25:
	and.b32  	%r709, %r636, 1024;
	setp.eq.s32 	%p14, %r709, 0;
	@%p14 bra 	$L__BB0_27;
	ld.global.u32 	%r710, [%rd6+200];
	xor.b32  	%r1058, %r1058, %r710;
	ld.global.u32 	%r711, [%rd6+204];
	xor.b32  	%r1057, %r1057, %r711;
	ld.global.u32 	%r712, [%rd6+208];
	xor.b32  	%r1056, %r1056, %r712;
	ld.global.u32 	%r713, [%rd6+212];
	xor.b32  	%r1055, %r1055, %r713;
	ld.global.u32 	%r714, [%rd6+216];
	xor.b32  	%r1054, %r1054, %r714;
$L__BB0_27:
	and.b32  	%r716, %r636, 2048;
	setp.eq.s32 	%p15, %r716, 0;
	@%p15 bra 	$L__BB0_29;
	ld.global.u32 	%r717, [%rd6+220];
	xor.b32  	%r1058, %r1058, %r717;
	ld.global.u32 	%r718, [%rd6+224];
	xor.b32  	%r1057, %r1057, %r718;
	ld.global.u32 	%r719, [%rd6+228];
	xor.b32  	%r1056, %r1056, %r719;
	ld.global.u32 	%r720, [%rd6+232];
	xor.b32  	%r1055, %r1055, %r720;
	ld.global.u32 	%r721, [%rd6+236];
	xor.b32  	%r1054, %r1054, %r721;
$L__BB0_29:
	and.b32  	%r723, %r636, 4096;
	setp.eq.s32 	%p16, %r723, 0;
	@%p16 bra 	$L__BB0_31;
	ld.global.u32 	%r724, [%rd6+240];
	xor.b32  	%r1058, %r1058, %r724;
	ld.global.u32 	%r725, [%rd6+244];
	xor.b32  	%r1057, %r1057, %r725;
	ld.global.u32 	%r726, [%rd6+248];
	xor.b32  	%r1056, %r1056, %r726;
	ld.global.u32 	%r727, [%rd6+252];
	xor.b32  	%r1055, %r1055, %r727;
	ld.global.u32 	%r728, [%rd6+256];
	xor.b32  	%r1054, %r1054, %r728;
$L__BB0_31:
	and.b32  	%r730, %r636, 8192;
	setp.eq.s32 	%p17, %r730, 0;
	@%p17 bra 	$L__BB0_33;
	ld.global.u32 	%r731, [%rd6+260];
	xor.b32  	%r1058, %r1058, %r731;
	ld.global.u32 	%r732, [%rd6+264];
	xor.b32  	%r1057, %r1057, %r732;
	ld.global.u32 	%r733, [%rd6+268];
	xor.b32  	%r1056, %r1056, %r733;
	ld.global.u32 	%r734, [%rd6+272];
	xor.b32  	%r1055, %r1055, %r734;
	ld.global.u32 	%r735, [%rd6+276];
	xor.b32  	%r1054, %r1054, %r735;
$L__BB0_33:
	and.b32  	%r737, %r636, 16384;
	setp.eq.s32 	%p18, %r737, 0;
	@%p18 bra 	$L__BB0_35;
	ld.global.u32 	%r738, [%rd6+280];
	xor.b32  	%r1058, %r1058, %r738;
	ld.global.u32 	%r739, [%rd6+284];
	xor.b32  	%r1057, %r1057, %r739;
	ld.global.u32 	%r740, [%rd6+288];
	xor.b32  	%r1056, %r1056, %r740;
	ld.global.u32 	%r741, [%rd6+292];
	xor.b32  	%r1055, %r1055, %r741;
	ld.global.u32 	%r742, [%rd6+296];
	xor.b32  	%r1054, %r1054, %r742;
$L__BB0_35:
	and.b32  	%r744, %r636, 32768;
	setp.eq.s32 	%p19, %r744, 0;
	@%p19 bra 	$L__BB0_37;
	ld.global.u32 	%r745, [%rd6+300];
	xor.b32  	%r1058, %r1058, %r745;
	ld.global.u32 	%r746, [%rd6+304];
	xor.b32  	%r1057, %r1057, %r746;
	ld.global.u32 	%r747, [%rd6+308];
	xor.b32  	%r1056, %r1056, %r747;
	ld.global.u32 	%r748, [%rd6+312];
	xor.b32  	%r1055, %r1055, %r748;
	ld.global.u32 	%r749, [%rd6+316];
	xor.b32  	%r1054, %r1054, %r749;
$L__BB0_37:
	add.s32 	%r1053, %r1053, 16;
	setp.ne.s32 	%p20, %r1053, 32;
	@%p20 bra 	$L__BB0_5;
	mad.lo.s32 	%r750, %r1047, -31, %r19;
	add.s32 	%r1047, %r750, 1;
	setp.ne.s32 	%p21, %r1047, 5;
	@%p21 bra 	$L__BB0_4;
	st.local.u32 	[%rd1+4], %r1058;
	st.local.v2.u32 	[%rd1+8], {%r1057, %r1056};
	st.local.v2.u32 	[%rd1+16], {%r1055, %r1054};
	setp.eq.s64 	%p22, %rd4, 1;
	@%p22 bra 	$L__BB0_114;
	mov.b32 	%r1054, 0;
	mov.u32 	%r1055, %r1054;
	mov.u32 	%r1056, %r1054;
	mov.u32 	%r1057, %r1054;
	mov.u32 	%r1058, %r1054;
	mov.u32 	%r1139, %r1054;
$L__BB0_41:
	mul.wide.u32 	%rd17, %r1139, 4;
	add.s64 	%rd18, %rd1, %rd17;
	ld.local.u32 	%r194, [%rd18+4];
	shl.b32 	%r195, %r1139, 5;
	mov.b32 	%r1145, 0;
$L__BB0_42:
	.pragma "nounroll";
	shr.u32 	%r753, %r194, %r1145;
	and.b32  	%r754, %r753, 1;
	setp.eq.b32 	%p23, %r754, 1;
	not.pred 	%p24, %p23;
	add.s32 	%r755, %r195, %r1145;
	mul.lo.s32 	%r756, %r755, 5;
	mul.wide.u32 	%rd19, %r756, 4;
	add.s64 	%rd7, %rd5, %rd19;
	@%p24 bra 	$L__BB0_44;
	ld.global.u32 	%r757, [%rd7];
	xor.b32  	%r1058, %r1058, %r757;
	ld.global.u32 	%r758, [%rd7+4];
	xor.b32  	%r1057, %r1057, %r758;
	ld.global.u32 	%r759, [%rd7+8];
	xor.b32  	%r1056, %r1056, %r759;
	ld.global.u32 	%r760, [%rd7+12];
	xor.b32  	%r1055, %r1055, %r760;
	ld.global.u32 	%r761, [%rd7+16];
	xor.b32  	%r1054, %r1054, %r761;
$L__BB0_44:
	and.b32  	%r763, %r753, 2;
	setp.eq.s32 	%p25, %r763, 0;
	@%p25 bra 	$L__BB0_46;
	ld.global.u32 	%r764, [%rd7+20];
	xor.b32  	%r1058, %r1058, %r764;
	ld.global.u32 	%r765, [%rd7+24];
	xor.b32  	%r1057, %r1057, %r765;
	ld.global.u32 	%r766, [%rd7+28];
	xor.b32  	%r1056, %r1056, %r766;
	ld.global.u32 	%r767, [%rd7+32];
	xor.b32  	%r1055, %r1055, %r767;
	ld.global.u32 	%r768, [%rd7+36];
	xor.b32  	%r1054, %r1054, %r768;
$L__BB0_46:
	and.b32  	%r770, %r753, 4;
	setp.eq.s32 	%p26, %r770, 0;
	@%p26 bra 	$L__BB0_48;
	ld.global.u32 	%r771, [%rd7+40];
	xor.b32  	%r1058, %r1058, %r771;
	ld.global.u32 	%r772, [%rd7+44];
	xor.b32  	%r1057, %r1057, %r772;
	ld.global.u32 	%r773, [%rd7+48];
	xor.b32  	%r1056, %r1056, %r773;
	ld.global.u32 	%r774, [%rd7+52];
	xor.b32  	%r1055, %r1055, %r774;
	ld.global.u32 	%r775, [%rd7+56];
	xor.b32  	%r1054, %r1054, %r775;
$L__BB0_48:
	and.b32  	%r777, %r753, 8;
	setp.eq.s32 	%p27, %r777, 0;
	@%p27 bra 	$L__BB0_50;
	ld.global.u32 	%r778, [%rd7+60];
	xor.b32  	%r1058, %r1058, %r778;
	ld.global.u32 	%r779, [%rd7+64];
	xor.b32  	%r1057, %r1057, %r779;
	ld.global.u32 	%r780, [%rd7+68];
	xor.b32  	%r1056, %r1056, %r780;
	ld.global.u32 	%r781, [%rd7+72];
	xor.b32  	%r1055, %r1055, %r781;
	ld.global.u32 	%r782, [%rd7+76];
	xor.b32  	%r1054, %r1054, %r782;
$L__BB0_50:
	and.b32  	%r784, %r753, 16;
	setp.eq.s32 	%p28, %r784, 0;
	@%p28 bra 	$L__BB0_52;
	ld.global.u32 	%r785, [%rd7+80];
	xor.b32  	%r1058, %r1058, %r785;
	ld.global.u32 	%r786, [%rd7+84];
	xor.b32  	%r1057, %r1057, %r786;
	ld.global.u32 	%r787, [%rd7+88];
	xor.b32  	%r1056, %r1056, %r787;
	ld.global.u32 	%r788, [%rd7+92];
	xor.b32  	%r1055, %r1055, %r788;
	ld.global.u32 	%r789, [%rd7+96];
	xor.b32  	%r1054, %r1054, %r789;
$L__BB0_52:
	and.b32  	%r791, %r753, 32;
	setp.eq.s32 	%p29, %r791, 0;
	@%p29 bra 	$L__BB0_54;
	ld.global.u32 	%r792, [%rd7+100];
	xor.b32  	%r1058, %r1058, %r792;
	ld.global.u32 	%r793, [%rd7+104];
	xor.b32  	%r1057, %r1057, %r793;
	ld.global.u32 	%r794, [%rd7+108];
	xor.b32  	%r1056, %r1056, %r794;
	ld.global.u32 	%r795, [%rd7+112];
	xor.b32  	%r1055, %r1055, %r795;
	ld.global.u32 	%r796, [%rd7+116];
	xor.b32  	%r1054, %r1054, %r796;
$L__BB0_54:
	and.b32  	%r798, %r753, 64;
	setp.eq.s32 	%p30, %r798, 0;
	@%p30 bra 	$L__BB0_56;
	ld.global.u32 	%r799, [%rd7+120];
	xor.b32  	%r1058, %r1058, %r799;
	ld.global.u32 	%r800, [%rd7+124];
	xor.b32  	%r1057, %r1057, %r800;
	ld.global.u32 	%r801, [%rd7+128];
	xor.b32  	%r1056, %r1056, %r801;
	ld.global.u32 	%r802, [%rd7+132];
	xor.b32  	%r1055, %r1055, %r802;
	ld.global.u32 	%r803, [%rd7+136];
	xor.b32  	%r1054, %r1054, %r803;
$L__BB0_56:
	and.b32  	%r805, %r753, 128;
	setp.eq.s32 	%p31, %r805, 0;
	@%p31 bra 	$L__BB0_58;
	ld.global.u32 	%r806, [%rd7+140];
	xor.b32  	%r1058, %r1058, %r806;
	ld.global.u32 	%r807, [%rd7+144];
	xor.b32  	%r1057, %r1057, %r807;
	ld.global.u32 	%r808, [%rd7+148];
	xor.b32  	%r1056, %r1056, %r808;
	ld.global.u32 	%r809, [%rd7+152];
	xor.b32  	%r1055, %r1055, %r809;
	ld.global.u32 	%r810, [%rd7+156];
	xor.b32  	%r1054, %r1054, %r810;
$L__BB0_58:
	and.b32  	%r812, %r753, 256;
	setp.eq.s32 	%p32, %r812, 0;
	@%p32 bra 	$L__BB0_60;
	ld.global.u32 	%r813, [%rd7+160];
	xor.b32  	%r1058, %r1058, %r813;
	ld.global.u32 	%r814, [%rd7+164];
	xor.b32  	%r1057, %r1057, %r814;
	ld.global.u32 	%r815, [%rd7+168];
	xor.b32  	%r1056, %r1056, %r815;
	ld.global.u32 	%r816, [%rd7+172];
	xor.b32  	%r1055, %r1055, %r816;
	ld.global.u32 	%r817, [%rd7+176];
	xor.b32  	%r1054, %r1054, %r817;
$L__BB0_60:
	and.b32  	%r819, %r753, 512;
	setp.eq.s32 	%p33, %r819, 0;
	@%p33 bra 	$L__BB0_62;
	ld.global.u32 	%r820, [%rd7+180];
	xor.b32  	%r1058, %r1058, %r820;
	ld.global.u32 	%r821, [%rd7+184];
	xor.b32  	%r1057, %r1057, %r821;
	ld.global.u32 	%r822, [%rd7+188];
	xor.b32  	%r1056, %r1056, %r822;
	ld.global.u32 	%r823, [%rd7+192];
	xor.b32  	%r1055, %r1055, %r823;
	ld.global.u32 	%r824, [%rd7+196];
	xor.b32  	%r1054, %r1054, %r824;
$L__BB0_62:
	and.b32  	%r826, %r753, 1024;
	setp.eq.s32 	%p34, %r826, 0;
	@%p34 bra 	$L__BB0_64;
	ld.global.u32 	%r827, [%rd7+200];
	xor.b32  	%r1058, %r1058, %r827;
	ld.global.u32 	%r828, [%rd7+204];
	xor.b32  	%r1057, %r1057, %r828;
	ld.global.u32 	%r829, [%rd7+208];
	xor.b32  	%r1056, %r1056, %r829;
	ld.global.u32 	%r830, [%rd7+212];
	xor.b32  	%r1055, %r1055, %r830;
	ld.global.u32 	%r831, [%rd7+216];
	xor.b32  	%r1054, %r1054, %r831;
$L__BB0_64:
	and.b32  	%r833, %r753, 2048;
	setp.eq.s32 	%p35, %r833, 0;
	@%p35 bra 	$L__BB0_66;
	ld.global.u32 	%r834, [%rd7+220];
	xor.b32  	%r1058, %r1058, %r834;
	ld.global.u32 	%r835, [%rd7+224];
	xor.b32  	%r1057, %r1057, %r835;
	ld.global.u32 	%r836, [%rd7+228];
	xor.b32  	%r1056, %r1056, %r836;
	ld.global.u32 	%r837, [%rd7+232];
	xor.b32  	%r1055, %r1055, %r837;
	ld.global.u32 	%r838, [%rd7+236];
	xor.b32  	%r1054, %r1054, %r838;
$L__BB0_66:
	and.b32  	%r840, %r753, 4096;
	setp.eq.s32 	%p36, %r840, 0;
	@%p36 bra 	$L__BB0_68;
	ld.global.u32 	%r841, [%rd7+240];
	xor.b32  	%r1058, %r1058, %r841;
	ld.global.u32 	%r842, [%rd7+244];
	xor.b32  	%r1057, %r1057, %r842;
	ld.global.u32 	%r843, [%rd7+248];
	xor.b32  	%r1056, %r1056, %r843;
	ld.global.u32 	%r844, [%rd7+252];
	xor.b32  	%r1055, %r1055, %r844;
	ld.global.u32 	%r845, [%rd7+256];
	xor.b32  	%r1054, %r1054, %r845;
$L__BB0_68:
	and.b32  	%r847, %r753, 8192;
	setp.eq.s32 	%p37, %r847, 0;
	@%p37 bra 	$L__BB0_70;
	ld.global.u32 	%r848, [%rd7+260];
	xor.b32  	%r1058, %r1058, %r848;
	ld.global.u32 	%r849, [%rd7+264];
	xor.b32  	%r1057, %r1057, %r849;
	ld.global.u32 	%r850, [%rd7+268];
	xor.b32  	%r1056, %r1056, %r850;
	ld.global.u32 	%r851, [%rd7+272];
	xor.b32  	%r1055, %r1055, %r851;
	ld.global.u32 	%r852, [%rd7+276];
	xor.b32  	%r1054, %r1054, %r852;
$L__BB0_70:
	and.b32  	%r854, %r753, 16384;
	setp.eq.s32 	%p38, %r854, 0;
	@%p38 bra 	$L__BB0_72;
	ld.global.u32 	%r855, [%rd7+280];
	xor.b32  	%r1058, %r1058, %r855;
	ld.global.u32 	%r856, [%rd7+284];
	xor.b32  	%r1057, %r1057, %r856;
	ld.global.u32 	%r857, [%rd7+288];
	xor.b32  	%r1056, %r1056, %r857;
	ld.global.u32 	%r858, [%rd7+292];
	xor.b32  	%r1055, %r1055, %r858;
	ld.global.u32 	%r859, [%rd7+296];
	xor.b32  	%r1054, %r1054, %r859;
$L__BB0_72:
	and.b32  	%r861, %r753, 32768;
	setp.eq.s32 	%p39, %r861, 0;
	@%p39 bra 	$L__BB0_74;
	ld.global.u32 	%r862, [%rd7+300];
	xor.b32  	%r1058, %r1058, %r862;
	ld.global.u32 	%r863, [%rd7+304];
	xor.b32  	%r1057, %r1057, %r863;
	ld.global.u32 	%r864, [%rd7+308];
	xor.b32  	%r1056, %r1056, %r864;
	ld.global.u32 	%r865, [%rd7+312];
	xor.b32  	%r1055, %r1055, %r865;
	ld.global.u32 	%r866, [%rd7+316];
	xor.b32  	%r1054, %r1054, %r866;
$L__BB0_74:
	add.s32 	%r1145, %r1145, 16;
	setp.ne.s32 	%p40, %r1145, 32;
	@%p40 bra 	$L__BB0_42;
	mad.lo.s32 	%r867, %r1139, -31, %r195;
	add.s32 	%r1139, %r867, 1;
	setp.ne.s32 	%p41, %r1139, 5;
	@%p41 bra 	$L__BB0_41;
	st.local.u32 	[%rd1+4], %r1058;
	st.local.v2.u32 	[%rd1+8], {%r1057, %r1056};
	st.local.v2.u32 	[%rd1+16], {%r1055, %r1054};
	setp.ne.s64 	%p42, %rd4, 3;
	@%p42 bra 	$L__BB0_114;
	mov.b32 	%r1054, 0;
	mov.u32 	%r1055, %r1054;
	mov.u32 	%r1056, %r1054;
	mov.u32 	%r1057, %r1054;
	mov.u32 	%r1058, %r1054;
	mov.u32 	%r1231, %r1054;
$L__BB0_78:
	mul.wide.u32 	%rd20, %r1231, 4;
	add.s64 	%rd21, %rd1, %rd20;
	ld.local.u32 	%r370, [%rd21+4];
	shl.b32 	%r371, %r1231, 5;
	mov.b32 	%r1237, 0;
$L__BB0_79:
	.pragma "nounroll";
	shr.u32 	%r870, %r370, %r1237;
	and.b32  	%r871, %r870, 1;
	setp.eq.b32 	%p43, %r871, 1;
	not.pred 	%p44, %p43;
	add.s32 	%r872, %r371, %r1237;
	mul.lo.s32 	%r873, %r872, 5;
	mul.wide.u32 	%rd22, %r873, 4;
	add.s64 	%rd8, %rd5, %rd22;
	@%p44 bra 	$L__BB0_81;
	ld.global.u32 	%r874, [%rd8];
	xor.b32  	%r1058, %r1058, %r874;
	ld.global.u32 	%r875, [%rd8+4];
	xor.b32  	%r1057, %r1057, %r875;
	ld.global.u32 	%r876, [%rd8+8];
	xor.b32  	%r1056, %r1056, %r876;
	ld.global.u32 	%r877, [%rd8+12];
	xor.b32  	%r1055, %r1055, %r877;
	ld.global.u32 	%r878, [%rd8+16];
	xor.b32  	%r1054, %r1054, %r878;
$L__BB0_81:
	and.b32  	%r880, %r870, 2;
	setp.eq.s32 	%p45, %r880, 0;
	@%p45 bra 	$L__BB0_83;
	ld.global.u32 	%r881, [%rd8+20];
	xor.b32  	%r1058, %r1058, %r881;
	ld.global.u32 	%r882, [%rd8+24];
	xor.b32  	%r1057, %r1057, %r882;
	ld.global.u32 	%r883, [%rd8+28];
	xor.b32  	%r1056, %r1056, %r883;
	ld.global.u32 	%r884, [%rd8+32];
	xor.b32  	%r1055, %r1055, %r884;
	ld.global.u32 	%r885, [%rd8+36];
	xor.b32  	%r1054, %r1054, %r885;
$L__BB0_83:
	and.b32  	%r887, %r870, 4;
	setp.eq.s32 	%p46, %r887, 0;
	@%p46 bra 	$L__BB0_85;
	ld.global.u32 	%r888, [%rd8+40];
	xor.b32  	%r1058, %r1058, %r888;
	ld.global.u32 	%r889, [%rd8+44];
	xor.b32  	%r1057, %r1057, %r889;
	ld.global.u32 	%r890, [%rd8+48];
	xor.b32  	%r1056, %r1056, %r890;
	ld.global.u32 	%r891, [%rd8+52];
	xor.b32  	%r1055, %r1055, %r891;
	ld.global.u32 	%r892, [%rd8+56];
	xor.b32  	%r1054, %r1054, %r892;
$L__BB0_85:
	and.b32  	%r894, %r870, 8;
	setp.eq.s32 	%p47, %r894, 0;
	@%p47 bra 	$L__BB0_87;
	ld.global.u32 	%r895, [%rd8+60];
	xor.b32  	%r1058, %r1058, %r895;
	ld.global.u32 	%r896, [%rd8+64];
	xor.b32  	%r1057, %r1057, %r896;
	ld.global.u32 	%r897, [%rd8+68];
	xor.b32  	%r1056, %r1056, %r897;
	ld.global.u32 	%r898, [%rd8+72];
	xor.b32  	%r1055, %r1055, %r898;
	ld.global.u32 	%r899, [%rd8+76];
	xor.b32  	%r1054, %r1054, %r899;
$L__BB0_87:
	and.b32  	%r901, %r870, 16;
	setp.eq.s32 	%p48, %r901, 0;
	@%p48 bra 	$L__BB0_89;
	ld.global.u32 	%r902, [%rd8+80];
	xor.b32  	%r1058, %r1058, %r902;
	ld.global.u32 	%r903, [%rd8+84];
	xor.b32  	%r1057, %r1057, %r903;
	ld.global.u32 	%r904, [%rd8+88];
	xor.b32  	%r1056, %r1056, %r904;
	ld.global.u32 	%r905, [%rd8+92];
	xor.b32  	%r1055, %r1055, %r905;
	ld.global.u32 	%r906, [%rd8+96];
	xor.b32  	%r1054, %r1054, %r906;
$L__BB0_89:
	and.b32  	%r908, %r870, 32;
	setp.eq.s32 	%p49, %r908, 0;
	@%p49 bra 	$L__BB0_91;
	ld.global.u32 	%r909, [%rd8+100];
	xor.b32  	%r1058, %r1058, %r909;
	ld.global.u32 	%r910, [%rd8+104];
	xor.b32  	%r1057, %r1057, %r910;
	ld.global.u32 	%r911, [%rd8+108];
	xor.b32  	%r1056, %r1056, %r911;
	ld.global.u32 	%r912, [%rd8+112];
	xor.b32  	%r1055, %r1055, %r912;
	ld.global.u32 	%r913, [%rd8+116];
	xor.b32  	%r1054, %r1054, %r913;
$L__BB0_91:
	and.b32  	%r915, %r870, 64;
	setp.eq.s32 	%p50, %r915, 0;
	@%p50 bra 	$L__BB0_93;
	ld.global.u32 	%r916, [%rd8+120];
	xor.b32  	%r1058, %r1058, %r916;
	ld.global.u32 	%r917, [%rd8+124];
	xor.b32  	%r1057, %r1057, %r917;
	ld.global.u32 	%r918, [%rd8+128];
	xor.b32  	%r1056, %r1056, %r918;
	ld.global.u32 	%r919, [%rd8+132];
	xor.b32  	%r1055, %r1055, %r919;
	ld.global.u32 	%r920, [%rd8+136];
	xor.b32  	%r1054, %r1054, %r920;
$L__BB0_93:
	and.b32  	%r922, %r870, 128;
	setp.eq.s32 	%p51, %r922, 0;
	@%p51 bra 	$L__BB0_95;
	ld.global.u32 	%r923, [%rd8+140];
	xor.b32  	%r1058, %r1058, %r923;
	ld.global.u32 	%r924, [%rd8+144];
	xor.b32  	%r1057, %r1057, %r924;
	ld.global.u32 	%r925, [%rd8+148];
	xor.b32  	%r1056, %r1056, %r925;
	ld.global.u32 	%r926, [%rd8+152];
	xor.b32  	%r1055, %r1055, %r926;
	ld.global.u32 	%r927, [%rd8+156];
	xor.b32  	%r1054, %r1054, %r927;
$L__BB0_95:
	and.b32  	%r929, %r870, 256;
	setp.eq.s32 	%p52, %r929, 0;
	@%p52 bra 	$L__BB0_97;
	ld.global.u32 	%r930, [%rd8+160];
	xor.b32  	%r1058, %r1058, %r930;
	ld.global.u32 	%r931, [%rd8+164];
	xor.b32  	%r1057, %r1057, %r931;
	ld.global.u32 	%r932, [%rd8+168];
	xor.b32  	%r1056, %r1056, %r932;
	ld.global.u32 	%r933, [%rd8+172];
	xor.b32  	%r1055, %r1055, %r933;
	ld.global.u32 	%r934, [%rd8+176];
	xor.b32  	%r1054, %r1054, %r934;
$L__BB0_97:
	and.b32  	%r936, %r870, 512;
	setp.eq.s32 	%p53, %r936, 0;
	@%p53 bra 	$L__BB0_99;
	ld.global.u32 	%r937, [%rd8+180];
	xor.b32  	%r1058, %r1058, %r937;
	ld.global.u32 	%r938, [%rd8+184];
	xor.b32  	%r1057, %r1057, %r938;
	ld.global.u32 	%r939, [%rd8+188];
	xor.b32  	%r1056, %r1056, %r939;
	ld.global.u32 	%r940, [%rd8+192];
	xor.b32  	%r1055, %r1055, %r940;
	ld.global.u32 	%r941, [%rd8+196];
	xor.b32  	%r1054, %r1054, %r941;
$L__BB0_99:
	and.b32  	%r943, %r870, 1024;
	setp.eq.s32 	%p54, %r943, 0;
	@%p54 bra 	$L__BB0_101;
	ld.global.u32 	%r944, [%rd8+200];
	xor.b32  	%r1058, %r1058, %r944;
	ld.global.u32 	%r945, [%rd8+204];
	xor.b32  	%r1057, %r1057, %r945;
	ld.global.u32 	%r946, [%rd8+208];
	xor.b32  	%r1056, %r1056, %r946;
	ld.global.u32 	%r947, [%rd8+212];
	xor.b32  	%r1055, %r1055, %r947;
	ld.global.u32 	%r948, [%rd8+216];
	xor.b32  	%r1054, %r1054, %r948;
$L__BB0_101:
	and.b32  	%r950, %r870, 2048;
	setp.eq.s32 	%p55, %r950, 0;
	@%p55 bra 	$L__BB0_103;
	ld.global.u32 	%r951, [%rd8+220];
	xor.b32  	%r1058, %r1058, %r951;
	ld.global.u32 	%r952, [%rd8+224];
	xor.b32  	%r1057, %r1057, %r952;
	ld.global.u32 	%r953, [%rd8+228];
	xor.b32  	%r1056, %r1056, %r953;
	ld.global.u32 	%r954, [%rd8+232];
	xor.b32  	%r1055, %r1055, %r954;
	ld.global.u32 	%r955, [%rd8+236];
	xor.b32  	%r1054, %r1054, %r955;
$L__BB0_103:
	and.b32  	%r957, %r870, 4096;
	setp.eq.s32 	%p56, %r957, 0;
	@%p56 bra 	$L__BB0_105;
	ld.global.u32 	%r958, [%rd8+240];
	xor.b32  	%r1058, %r1058, %r958;
	ld.global.u32 	%r959, [%rd8+244];
	xor.b32  	%r1057, %r1057, %r959;
	ld.global.u32 	%r960, [%rd8+248];
	xor.b32  	%r1056, %r1056, %r960;
	ld.global.u32 	%r961, [%rd8+252];
	xor.b32  	%r1055, %r1055, %r961;
	ld.global.u32 	%r962, [%rd8+256];
	xor.b32  	%r1054, %r1054, %r962;
$L__BB0_105:
	and.b32  	%r964, %r870, 8192;
	setp.eq.s32 	%p57, %r964, 0;
	@%p57 bra 	$L__BB0_107;
	ld.global.u32 	%r965, [%rd8+260];
	xor.b32  	%r1058, %r1058, %r965;
	ld.global.u32 	%r966, [%rd8+264];
	xor.b32  	%r1057, %r1057, %r966;
	ld.global.u32 	%r967, [%rd8+268];
	xor.b32  	%r1056, %r1056, %r967;
	ld.global.u32 	%r968, [%rd8+272];
	xor.b32  	%r1055, %r1055, %r968;
	ld.global.u32 	%r969, [%rd8+276];
	xor.b32  	%r1054, %r1054, %r969;
$L__BB0_107:
	and.b32  	%r971, %r870, 16384;
	setp.eq.s32 	%p58, %r971, 0;
	@%p58 bra 	$L__BB0_109;
	ld.global.u32 	%r972, [%rd8+280];
	xor.b32  	%r1058, %r1058, %r972;
	ld.global.u32 	%r973, [%rd8+284];
	xor.b32  	%r1057, %r1057, %r973;
	ld.global.u32 	%r974, [%rd8+288];
	xor.b32  	%r1056, %r1056, %r974;
	ld.global.u32 	%r975, [%rd8+292];
	xor.b32  	%r1055, %r1055, %r975;
	ld.global.u32 	%r976, [%rd8+296];
	xor.b32  	%r1054, %r1054, %r976;
$L__BB0_109:
	and.b32  	%r978, %r870, 32768;
	setp.eq.s32 	%p59, %r978, 0;
	@%p59 bra 	$L__BB0_111;
	ld.global.u32 	%r979, [%rd8+300];
	xor.b32  	%r1058, %r1058, %r979;
	ld.global.u32 	%r980, [%rd8+304];
	xor.b32  	%r1057, %r1057, %r980;
	ld.global.u32 	%r981, [%rd8+308];
	xor.b32  	%r1056, %r1056, %r981;
	ld.global.u32 	%r982, [%rd8+312];
	xor.b32  	%r1055, %r1055, %r982;
	ld.global.u32 	%r983, [%rd8+316];
	xor.b32  	%r1054, %r1054, %r983;
$L__BB0_111:
	add.s32 	%r1237, %r1237, 16;
	setp.ne.s32 	%p60, %r1237, 32;
	@%p60 bra 	$L__BB0_79;
	mad.lo.s32 	%r984, %r1231, -31, %r371;
	add.s32 	%r1231, %r984, 1;
	setp.ne.s32 	%p61, %r1231, 5;
	@%p61 bra 	$L__BB0_78;
	st.local.u32 	[%rd1+4], %r1058;
	st.local.v2.u32 	[%rd1+8], {%r1057, %r1056};
	st.local.v2.u32 	[%rd1+16], {%r1055, %r1054};
$L__BB0_114:
	shr.u64 	%rd26, %rd3, 2;
	add.s32 	%r1041, %r1041, 1;
	setp.gt.u64 	%p62, %rd3, 3;
	@%p62 bra 	$L__BB0_2;
$L__BB0_115:
	setp.lt.s32 	%p63, %r625, 1;
	mov.b32 	%r1343, 0;
	mov.u32 	%r1344, %r1343;
	@%p63 bra 	$L__BB0_158;
	and.b32  	%r551, %r625, 3;
	setp.lt.u32 	%p64, %r625, 4;
	mov.b32 	%r1344, 0;
	mov.u32 	%r1343, %r1344;
	@%p64 bra 	$L__BB0_148;
	and.b32  	%r989, %r625, 2147483644;
	neg.s32 	%r1328, %r989;
	mov.b32 	%r1344, 0;
$L__BB0_118:
	mov.u32 	%r559, %r1058;
	mov.u32 	%r558, %r1057;
	mov.u32 	%r557, %r1056;
	mov.u32 	%r556, %r1055;
	mov.u32 	%r1058, %r1054;
	shr.u32 	%r990, %r559, 2;
	xor.b32  	%r991, %r990, %r559;
	shl.b32 	%r992, %r1058, 4;
	shl.b32 	%r993, %r991, 1;
	xor.b32  	%r994, %r993, %r992;
	xor.b32  	%r995, %r994, %r991;
	xor.b32  	%r1057, %r995, %r1058;
	add.s32 	%r996, %r1329, %r1057;
	add.s32 	%r997, %r996, -637770787;
	cvt.rn.f32.u32 	%f6, %r997;
	fma.rn.f32 	%f1, %f6, 0f2F800000, 0f2F000000;
	setp.geu.f32 	%p65, %f1, 0f3E800000;
	@%p65 bra 	$L__BB0_120;
	add.s32 	%r1343, %r1343, 1;
	bra.uni 	$L__BB0_125;
$L__BB0_120:
	setp.geu.f32 	%p66, %f1, 0f3F000000;
	@%p66 bra 	$L__BB0_122;
	add.s32 	%r1343, %r1343, -1;
	bra.uni 	$L__BB0_125;
$L__BB0_122:
	setp.geu.f32 	%p67, %f1, 0f3F400000;
	@%p67 bra 	$L__BB0_124;
	add.s32 	%r1344, %r1344, 1;
	bra.uni 	$L__BB0_125;
$L__BB0_124:
	setp.lt.f32 	%p68, %f1, 0f3F800000;
	selp.s32 	%r998, -1, 0, %p68;
	add.s32 	%r1344, %r1344, %r998;
$L__BB0_125:
	shr.u32 	%r999, %r558, 2;
	xor.b32  	%r1000, %r999, %r558;
	shl.b32 	%r1001, %r1057, 4;
	shl.b32 	%r1002, %r1000, 1;
	xor.b32  	%r1003, %r1002, %r1001;
	xor.b32  	%r1004, %r1003, %r1000;
	xor.b32  	%r1056, %r1004, %r1057;
	add.s32 	%r1005, %r1329, %r1056;
	add.s32 	%r1006, %r1005, -637408350;
	cvt.rn.f32.u32 	%f7, %r1006;
	fma.rn.f32 	%f2, %f7, 0f2F800000, 0f2F000000;
	setp.lt.f32 	%p69, %f2, 0f3E800000;
	@%p69 bra 	$L__BB0_131;
	setp.lt.f32 	%p70, %f2, 0f3F000000;
	@%p70 bra 	$L__BB0_130;
	setp.lt.f32 	%p71, %f2, 0f3F400000;
	@%p71 bra 	$L__BB0_129;
	setp.lt.f32 	%p72, %f2, 0f3F800000;
	selp.s32 	%r1007, -1, 0, %p72;
	add.s32 	%r1344, %r1344, %r1007;
	bra.uni 	$L__BB0_132;
$L__BB0_129:
	add.s32 	%r1344, %r1344, 1;
	bra.uni 	$L__BB0_132;
$L__BB0_130:
	add.s32 	%r1343, %r1343, -1;
	bra.uni 	$L__BB0_132;
$L__BB0_131:
	add.s32 	%r1343, %r1343, 1;
$L__BB0_132:
	shr.u32 	%r1008, %r557, 2;
	xor.b32  	%r1009, %r1008, %r557;
	shl.b32 	%r1010, %r1056, 4;
	shl.b32 	%r1011, %r1009, 1;
	xor.b32  	%r1012, %r1011, %r1010;
	xor.b32  	%r1013, %r1012, %r1009;
	xor.b32  	%r1055, %r1013, %r1056;
	add.s32 	%r1014, %r1329, %r1055;
	add.s32 	%r1015, %r1014, -637045913;
	cvt.rn.f32.u32 	%f8, %r1015;
	fma.rn.f32 	%f3, %f8, 0f2F800000, 0f2F000000;
	setp.lt.f32 	%p73, %f3, 0f3E800000;
	@%p73 bra 	$L__BB0_138;
	setp.lt.f32 	%p74, %f3, 0f3F000000;
	@%p74 bra 	$L__BB0_137;
	setp.lt.f32 	%p75, %f3, 0f3F400000;
	@%p75 bra 	$L__BB0_136;
	setp.lt.f32 	%p76, %f3, 0f3F800000;
	selp.s32 	%r1016, -1, 0, %p76;
	add.s32 	%r1344, %r1344, %r1016;
	bra.uni 	$L__BB0_139;
$L__BB0_136:
	add.s32 	%r1344, %r1344, 1;
	bra.uni 	$L__BB0_139;
$L__BB0_137:
	add.s32 	%r1343, %r1343, -1;
	bra.uni 	$L__BB0_139;
$L__BB0_138:
	add.s32 	%r1343, %r1343, 1;
$L__BB0_139:
	shr.u32 	%r1017, %r556, 2;
	xor.b32  	%r1018, %r1017, %r556;
	shl.b32 	%r1019, %r1055, 4;
	shl.b32 	%r1020, %r1018, 1;
	xor.b32  	%r1021, %r1020, %r1019;
	xor.b32  	%r1022, %r1021, %r1018;
	xor.b32  	%r1054, %r1022, %r1055;
	add.s32 	%r1023, %r1329, %r1054;
	add.s32 	%r1024, %r1023, -636683476;
	cvt.rn.f32.u32 	%f9, %r1024;
	fma.rn.f32 	%f4, %f9, 0f2F800000, 0f2F000000;
	setp.lt.f32 	%p77, %f4, 0f3E800000;
	@%p77 bra 	$L__BB0_145;
	setp.lt.f32 	%p78, %f4, 0f3F000000;
	@%p78 bra 	$L__BB0_144;
	setp.lt.f32 	%p79, %f4, 0f3F400000;
	@%p79 bra 	$L__BB0_143;
	setp.lt.f32 	%p80, %f4, 0f3F800000;
	selp.s32 	%r1025, -1, 0, %p80;
	add.s32 	%r1344, %r1344, %r1025;
	bra.uni 	$L__BB0_146;
$L__BB0_143:
	add.s32 	%r1344, %r1344, 1;
	bra.uni 	$L__BB0_146;
$L__BB0_144:
	add.s32 	%r1343, %r1343, -1;
	bra.uni 	$L__BB0_146;
$L__BB0_145:
	add.s32 	%r1343, %r1343, 1;
$L__BB0_146:
	add.s32 	%r1329, %r1329, 1449748;
	add.s32 	%r1328, %r1328, 4;
	setp.ne.s32 	%p81, %r1328, 0;
	@%p81 bra 	$L__BB0_118;
	add.s32 	%r1347, %r1329, -638133224;
$L__BB0_148:
	setp.eq.s32 	%p82, %r551, 0;
	@%p82 bra 	$L__BB0_158;
	add.s32 	%r1356, %r1347, 362437;
	neg.s32 	%r1355, %r551;
$L__BB0_150:
	.pragma "nounroll";
	mov.u32 	%r611, %r1058;
	mov.u32 	%r1058, %r1057;
	mov.u32 	%r1057, %r1056;
	mov.u32 	%r1056, %r1055;
	mov.u32 	%r1055, %r1054;
	shr.u32 	%r1026, %r611, 2;
	xor.b32  	%r1027, %r1026, %r611;
	shl.b32 	%r1028, %r1055, 4;
	shl.b32 	%r1029, %r1027, 1;
	xor.b32  	%r1030, %r1029, %r1028;
	xor.b32  	%r1031, %r1030, %r1027;
	xor.b32  	%r1054, %r1031, %r1055;
	add.s32 	%r1032, %r1356, %r1054;
	cvt.rn.f32.u32 	%f10, %r1032;
	fma.rn.f32 	%f5, %f10, 0f2F800000, 0f2F000000;
	setp.lt.f32 	%p83, %f5, 0f3E800000;
	@%p83 bra 	$L__BB0_156;
	setp.lt.f32 	%p84, %f5, 0f3F000000;
	@%p84 bra 	$L__BB0_155;
	setp.lt.f32 	%p85, %f5, 0f3F400000;
	@%p85 bra 	$L__BB0_154;
	setp.lt.f32 	%p86, %f5, 0f3F800000;
	selp.s32 	%r1033, -1, 0, %p86;
	add.s32 	%r1344, %r1344, %r1033;
	bra.uni 	$L__BB0_157;
$L__BB0_154:
	add.s32 	%r1344, %r1344, 1;
	bra.uni 	$L__BB0_157;
$L__BB0_155:
	add.s32 	%r1343, %r1343, -1;
	bra.uni 	$L__BB0_157;
$L__BB0_156:
	add.s32 	%r1343, %r1343, 1;
$L__BB0_157:
	add.s32 	%r1356, %r1356, 362437;
	add.s32 	%r1355, %r1355, 1;
	setp.ne.s32 	%p87, %r1355, 0;
	@%p87 bra 	$L__BB0_150;
$L__BB0_158:
	cvta.to.global.u64 	%rd23, %rd10;
	mul.lo.s32 	%r1034, %r1343, %r1343;
	mad.lo.s32 	%r1035, %r1344, %r1344, %r1034;
	cvt.rn.f32.u32 	%f11, %r1035;
	shl.b64 	%rd24, %rd2, 2;
	add.s64 	%rd25, %rd23, %rd24;
	st.global.f32 	[%rd25], %f11;
	ret;

}


// ===== COMPILED SASS (sm_100) =====

	.target	sm_100

	.elftype	@"ET_EXEC"


//--------------------- .note.nv.tkinfo           --------------------------
	.section	.note.nv.tkinfo,"",@"SHT_NOTE"
	.sectionflags	@"SHF_NOTE_NV_TKINFO"
	.tkinfo
        /*0018*/ 	.word	0x00000002
        /*0030*/ 	.string	""
        /*0030*/ 	.string	"ptxas"
        /*0030*/ 	.string	"Cuda compilation tools, release 13.0, V13.0.88"
        /*0030*/ 	.string	"Build cuda_13.0.r13.0/compiler.36424714_0"
        /*0030*/ 	.string	"-arch sm_100 -m 64 "



//--------------------- .note.nv.cuinfo           --------------------------
	.section	.note.nv.cuinfo,"",@"SHT_NOTE"
	.sectionflags	@"SHF_NOTE_NV_CUINFO"
        /*0018*/ 	.short	0x0002
        /*001a*/ 	.short	0x0064
        /*001c*/ 	.short	0x0082
	.zero		2


//--------------------- .nv.info                  --------------------------
	.section	.nv.info,"",@"SHT_CUDA_INFO"
	.align	4


	//----- nvinfo : EIATTR_REGCOUNT
	.align		4
        /*0000*/ 	.byte	0x04, 0x2f
        /*0002*/ 	.short	(.L_10 - .L_9)
	.align		4
.L_9:
        /*0004*/ 	.word	index@(_Z18calculate_distancePfji)
        /*0008*/ 	.word	0x0000001f


	//----- nvinfo : EIATTR_FRAME_SIZE
	.align		4
.L_10:
        /*000c*/ 	.byte	0x04, 0x11
        /*000e*/ 	.short	(.L_12 - .L_11)
	.align		4
.L_11:
        /*0010*/ 	.word	index@(_Z18calculate_distancePfji)
        /*0014*/ 	.word	0x00000030


	//----- nvinfo : EIATTR_MIN_STACK_SIZE
	.align		4
.L_12:
        /*0018*/ 	.byte	0x04, 0x12
        /*001a*/ 	.short	(.L_14 - .L_13)
	.align		4
.L_13:
        /*001c*/ 	.word	index@(_Z18calculate_distancePfji)
        /*0020*/ 	.word	0x00000030
.L_14:


//--------------------- .nv.compat                --------------------------
	.section	.nv.compat,"",@"SHT_CUDA_COMPAT_INFO"
	.align	4
        /*0000*/ 	.byte	0x02, 0x09, 0x00, 0x00, 0x02, 0x02, 0x01, 0x00, 0x02, 0x05, 0x05, 0x00, 0x03, 0x07, 0x01, 0x01
        /*0010*/ 	.byte	0x02, 0x03, 0x00, 0x00, 0x02, 0x06, 0x01, 0x00, 0x04, 0x0b, 0x08, 0x00, 0x01, 0x00, 0x00, 0x00
        /*0020*/ 	.byte	0x00, 0x00, 0x00, 0x00


//--------------------- .nv.info._Z18calculate_distancePfji --------------------------
	.section	.nv.info._Z18calculate_distancePfji,"",@"SHT_CUDA_INFO"
	.sectionflags	@""
	.align	4


	//----- nvinfo : EIATTR_CUDA_API_VERSION
	.align		4
        /*0000*/ 	.byte	0x04, 0x37
        /*0002*/ 	.short	(.L_16 - .L_15)
.L_15:
        /*0004*/ 	.word	0x00000082


	//----- nvinfo : EIATTR_KPARAM_INFO
	.align		4
.L_16:
        /*0008*/ 	.byte	0x04, 0x17
        /*000a*/ 	.short	(.L_18 - .L_17)
.L_17:
        /*000c*/ 	.word	0x00000000
        /*0010*/ 	.short	0x0002
        /*0012*/ 	.short	0x000c
        /*0014*/ 	.byte	0x00, 0xf0, 0x11, 0x00


	//----- nvinfo : EIATTR_KPARAM_INFO
	.align		4
.L_18:
        /*0018*/ 	.byte	0x04, 0x17
        /*001a*/ 	.short	(.L_20 - .L_19)
.L_19:
        /*001c*/ 	.word	0x00000000
        /*0020*/ 	.short	0x0001
        /*0022*/ 	.short	0x0008
        /*0024*/ 	.byte	0x00, 0xf0, 0x11, 0x00


	//----- nvinfo : EIATTR_KPARAM_INFO
	.align		4
.L_20:
        /*0028*/ 	.byte	0x04, 0x17
        /*002a*/ 	.short	(.L_22 - .L_21)
.L_21:
        /*002c*/ 	.word	0x00000000
        /*0030*/ 	.short	0x0000
        /*0032*/ 	.short	0x0000
        /*0034*/ 	.byte	0x00, 0xf5, 0x21, 0x00


	//----- nvinfo : EIATTR_SPARSE_MMA_MASK
	.align		4
.L_22:
        /*0038*/ 	.byte	0x03, 0x50
        /*003a*/ 	.short	0x0000


	//----- nvinfo : EIATTR_MAXREG_COUNT
	.align		4
        /*003c*/ 	.byte	0x03, 0x1b
        /*003e*/ 	.short	0x00ff


	//----- nvinfo : EIATTR_MERCURY_ISA_VERSION
	.align		4
        /*0040*/ 	.byte	0x03, 0x5f
        /*0042*/ 	.short	0x0101


	//----- nvinfo : EIATTR_VRC_CTA_INIT_COUNT
	.align		4
        /*0044*/ 	.byte	0x02, 0x4a
	.zero		1
	.zero		1


	//----- nvinfo : EIATTR_EXIT_INSTR_OFFSETS
	.align		4
        /*0048*/ 	.byte	0x04, 0x1c
        /*004a*/ 	.short	(.L_24 - .L_23)


	//   ....[0]....
.L_23:
        /*004c*/ 	.word	0x00003130


	//----- nvinfo : EIATTR_CRS_STACK_SIZE
	.align		4
.L_24:
        /*0050*/ 	.byte	0x04, 0x1e
        /*0052*/ 	.short	(.L_26 - .L_25)
.L_25:
        /*0054*/ 	.word	0x00000000


	//----- nvinfo : EIATTR_CBANK_PARAM_SIZE
	.align		4
.L_26:
        /*0058*/ 	.byte	0x03, 0x19
        /*005a*/ 	.short	0x0010


	//----- nvinfo : EIATTR_PARAM_CBANK
	.align		4
        /*005c*/ 	.byte	0x04, 0x0a
        /*005e*/ 	.short	(.L_28 - .L_27)
	.align		4
.L_27:
        /*0060*/ 	.word	index@(.nv.constant0._Z18calculate_distancePfji)
        /*0064*/ 	.short	0x0380
        /*0066*/ 	.short	0x0010


	//----- nvinfo : EIATTR_SW_WAR
	.align		4
.L_28:
        /*0068*/ 	.byte	0x04, 0x36
        /*006a*/ 	.short	(.L_30 - .L_29)
.L_29:
        /*006c*/ 	.word	0x00000008
.L_30:


//--------------------- .nv.callgraph             --------------------------
	.section	.nv.callgraph,"",@"SHT_CUDA_CALLGRAPH"
	.align	4
	.sectionentsize	8
	.align		4
        /*0000*/ 	.word	0x00000000
	.align		4
        /*0004*/ 	.word	0xffffffff
	.align		4
        /*0008*/ 	.word	0x00000000
	.align		4
        /*000c*/ 	.word	0xfffffffe
	.align		4
        /*0010*/ 	.word	0x00000000
	.align		4
        /*0014*/ 	.word	0xfffffffd
	.align		4
        /*0018*/ 	.word	0x00000000
	.align		4
        /*001c*/ 	.word	0xfffffffc


//--------------------- .nv.constant4             --------------------------
	.section	.nv.constant4,"a",@progbits
	.align	8
	.align		8
.nv.constant4:
        /*0000*/ 	.dword	precalc_xorwow_matrix
	.align		8
        /*0008*/ 	.dword	precalc_xorwow_offset_matrix
	.align		8
        /*0010*/ 	.dword	mrg32k3aM1
	.align		8
        /*0018*/ 	.dword	mrg32k3aM2
	.align		8
        /*0020*/ 	.dword	mrg32k3aM1SubSeq
	.align		8
        /*0028*/ 	.dword	mrg32k3aM2SubSeq
	.align		8
        /*0030*/ 	.dword	mrg32k3aM1Seq
	.align		8
        /*0038*/ 	.dword	mrg32k3aM2Seq


//--------------------- .nv.constant3             --------------------------
	.section	.nv.constant3,"a",@progbits
	.align	8
.nv.constant3:
	.type		__cr_lgamma_table,@object
	.size		__cr_lgamma_table,(.L_8 - __cr_lgamma_table)
__cr_lgamma_table:
        /*0000*/ 	.byte	0x00, 0x00, 0x00, 0x00, 0x00, 0x00, 0x00, 0x00, 0x00, 0x00, 0x00, 0x00, 0x00, 0x00, 0x00, 0x00
        /*0010*/ 	.byte	0xef, 0x39, 0xfa, 0xfe, 0x42, 0x2e, 0xe6, 0x3f, 0x02, 0x20, 0x2a, 0xfa, 0x0b, 0xab, 0xfc, 0x3f
        /*0020*/ 	.byte	0xf9, 0x2c, 0x92, 0x7c, 0xa7, 0x6c, 0x09, 0x40, 0xc9, 0x79, 0x44, 0x3c, 0x64, 0x26, 0x13, 0x40
        /*0030*/ 	.byte	0xca, 0x01, 0xcf, 0x3a, 0x27, 0x51, 0x1a, 0x40, 0x30, 0xcc, 0x2d, 0xf3, 0xe1, 0x0c, 0x21, 0x40
        /*0040*/ 	.byte	0x0d, 0xb7, 0xfc, 0x82, 0x8e, 0x35, 0x25, 0x40
.L_8:


//--------------------- .text._Z18calculate_distancePfji --------------------------
	.section	.text._Z18calculate_distancePfji,"ax",@progbits
	.align	128
        .global         _Z18calculate_distancePfji
        .type           _Z18calculate_distancePfji,@function
        .size           _Z18calculate_distancePfji,(.L_x_34 - _Z18calculate_distancePfji)
        .other          _Z18calculate_distancePfji,@"STO_CUDA_ENTRY STV_DEFAULT"
_Z18calculate_distancePfji:
.text._Z18calculate_distancePfji:
[----:B------:R-:W0:Y:S08]  /*0000*/  LDC R1, c[0x0][0x37c] ;  /* 0x0000df00ff017b82 */ /* 0x000e300000000800 */
[----:B------:R-:W1:Y:S01]  /*0010*/  LDC R12, c[0x0][0x388] ;  /* 0x0000e200ff0c7b82 */ /* 0x000e620000000800 */
[----:B------:R-:W2:Y:S01]  /*0020*/  S2R R16, SR_TID.X ;  /* 0x0000000000107919 */ /* 0x000ea20000002100 */
[----:B0-----:R-:W-:Y:S01]  /*0030*/  VIADD R1, R1, 0xffffffd0 ;  /* 0xffffffd001017836 */ /* 0x001fe20000000000 */
[----:B------:R-:W0:Y:S01]  /*0040*/  LDCU.64 UR6, c[0x0][0x358] ;  /* 0x00006b00ff0677ac */ /* 0x000e220008000a00 */
[----:B------:R-:W-:Y:S01]  /*0050*/  IMAD.MOV.U32 R11, RZ, RZ, -0x75bd8fc ;  /* 0xf8a42704ff0b7424 */ /* 0x000fe200078e00ff */
[----:B------:R-:W-:Y:S01]  /*0060*/  BSSY.RECONVERGENT B0, `(.L_x_0) ;  /* 0x0000264000007945 */ /* 0x000fe20003800200 */
[----:B------:R-:W-:-:S02]  /*0070*/  IMAD.MOV.U32 R8, RZ, RZ, -0x23270784 ;  /* 0xdcd8f87cff087424 */ /* 0x000fc400078e00ff */
[----:B------:R-:W-:Y:S02]  /*0080*/  IMAD.MOV.U32 R7, RZ, RZ, -0x75bd8fc ;  /* 0xf8a42704ff077424 */ /* 0x000fe400078e00ff */
[----:B------:R-:W-:Y:S01]  /*0090*/  IMAD.MOV.U32 R4, RZ, RZ, -0x23270784 ;  /* 0xdcd8f87cff047424 */ /* 0x000fe200078e00ff */
[----:B-1----:R-:W-:-:S05]  /*00a0*/  LOP3.LUT R12, R12, 0xaad26b49, RZ, 0x3c, !PT ;  /* 0xaad26b490c0c7812 */ /* 0x002fca00078e3cff */
[----:B------:R-:W-:-:S04]  /*00b0*/  IMAD R12, R12, 0x4182bed5, RZ ;  /* 0x4182bed50c0c7824 */ /* 0x000fc800078e02ff */
[C---:B------:R-:W-:Y:S01]  /*00c0*/  VIADD R5, R12.reuse, 0x583f19 ;  /* 0x00583f190c057836 */ /* 0x040fe20000000000 */
[C---:B------:R-:W-:Y:S01]  /*00d0*/  LOP3.LUT R6, R12.reuse, 0x159a55e5, RZ, 0x3c, !PT ;  /* 0x159a55e50c067812 */ /* 0x040fe200078e3cff */
[----:B------:R-:W-:Y:S01]  /*00e0*/  VIADD R2, R12, 0xd9f6dc18 ;  /* 0xd9f6dc180c027836 */ /* 0x000fe20000000000 */
[----:B--2---:R-:W-:Y:S01]  /*00f0*/  ISETP.NE.AND P0, PT, R16, RZ, PT ;  /* 0x000000ff1000720c */ /* 0x004fe20003f05270 */
[----:B------:R-:W-:Y:S02]  /*0100*/  IMAD.MOV.U32 R9, RZ, RZ, R5 ;  /* 0x000000ffff097224 */ /* 0x000fe400078e0005 */
[----:B------:R-:W-:Y:S02]  /*0110*/  IMAD.MOV.U32 R10, RZ, RZ, R6 ;  /* 0x000000ffff0a7224 */ /* 0x000fe400078e0006 */
[----:B------:R-:W-:Y:S01]  /*0120*/  VIADD R3, R12, 0x75bcd15 ;  /* 0x075bcd150c037836 */ /* 0x000fe20000000000 */
[----:B------:R1:W-:Y:S04]  /*0130*/  STL.64 [R1+0x10], R8 ;  /* 0x0000100801007387 */ /* 0x0003e80000100a00 */
[----:B------:R1:W-:Y:S04]  /*0140*/  STL.64 [R1+0x8], R10 ;  /* 0x0000080a01007387 */ /* 0x0003e80000100a00 */
[----:B------:R1:W-:Y:S01]  /*0150*/  STL.64 [R1], R2 ;  /* 0x0000000201007387 */ /* 0x0003e20000100a00 */
[----:B0-----:R-:W-:Y:S05]  /*0160*/  @!P0 BRA `(.L_x_1) ;  /* 0x00000024004c8947 */ /* 0x001fea0003800000 */
[----:B------:R-:W-:Y:S02]  /*0170*/  IMAD.MOV.U32 R14, RZ, RZ, RZ ;  /* 0x000000ffff0e7224 */ /* 0x000fe400078e00ff */
[----:B------:R-:W-:Y:S02]  /*0180*/  IMAD.MOV.U32 R13, RZ, RZ, RZ ;  /* 0x000000ffff0d7224 */ /* 0x000fe400078e00ff */
[----:B------:R-:W-:Y:S02]  /*0190*/  IMAD.MOV.U32 R7, RZ, RZ, -0x75bd8fc ;  /* 0xf8a42704ff077424 */ /* 0x000fe400078e00ff */
[----:B------:R-:W-:-:S07]  /*01a0*/  IMAD.MOV.U32 R4, RZ, RZ, -0x23270784 ;  /* 0xdcd8f87cff047424 */ /* 0x000fce00078e00ff */
.L_x_10:
[----:B------:R-:W-:Y:S01]  /*01b0*/  LOP3.LUT R0, R16, 0x3, RZ, 0xc0, !PT ;  /* 0x0000000310007812 */ /* 0x000fe200078ec0ff */
[----:B------:R-:W-:Y:S03]  /*01c0*/  BSSY.RECONVERGENT B1, `(.L_x_2) ;  /* 0x0000247000017945 */ /* 0x000fe60003800200 */
[----:B------:R-:W-:-:S04]  /*01d0*/  ISETP.NE.U32.AND P0, PT, R0, RZ, PT ;  /* 0x000000ff0000720c */ /* 0x000fc80003f05070 */
[----:B------:R-:W-:-:S13]  /*01e0*/  ISETP.NE.AND.EX P0, PT, RZ, RZ, PT, P0 ;  /* 0x000000ffff00720c */ /* 0x000fda0003f05300 */
[----:B0-----:R-:W-:Y:S05]  /*01f0*/  @!P0 BRA `(.L_x_3) ;  /* 0x00000024000c8947 */ /* 0x001fea0003800000 */
[----:B-1----:R-:W0:Y:S01]  /*0200*/  LDC.64 R8, c[0x4][RZ] ;  /* 0x01000000ff087b82 */ /* 0x002e220000000a00 */
[----:B------:R-:W-:Y:S01]  /*0210*/  IMAD.MOV.U32 R0, RZ, RZ, RZ ;  /* 0x000000ffff007224 */ /* 0x000fe200078e00ff */
[----:B------:R-:W-:Y:S02]  /*0220*/  CS2R R4, SRZ ;  /* 0x0000000000047805 */ /* 0x000fe4000001ff00 */
[----:B------:R-:W-:Y:S01]  /*0230*/  CS2R R6, SRZ ;  /* 0x0000000000067805 */ /* 0x000fe2000001ff00 */
[----:B------:R-:W-:Y:S02]  /*0240*/  IMAD.MOV.U32 R3, RZ, RZ, RZ ;  /* 0x000000ffff037224 */ /* 0x000fe400078e00ff */
[----:B0-----:R-:W-:-:S07]  /*0250*/  IMAD.WIDE.U32 R8, R14, 0xc80, R8 ;  /* 0x00000c800e087825 */ /* 0x001fce00078e0008 */
.L_x_5:
[----:B------:R-:W-:-:S06]  /*0260*/  IMAD R15, R0, 0x4, R1 ;  /* 0x00000004000f7824 */ /* 0x000fcc00078e0201 */
[----:B------:R-:W5:Y:S01]  /*0270*/  LDL R15, [R15+0x4] ;  /* 0x000004000f0f7983 */ /* 0x000f620000100800 */
[----:B------:R-:W-:-:S05]  /*0280*/  UMOV UR4, URZ ;  /* 0x000000ff00047c82 */ /* 0x000fca0008000000 */
.L_x_4:
[----:B-----5:R-:W-:Y:S01]  /*0290*/  SHF.R.U32.HI R21, RZ, UR4, R15 ;  /* 0x00000004ff157c19 */ /* 0x020fe2000801160f */
[----:B------:R-:W-:-:S03]  /*02a0*/  IMAD.SHL.U32 R10, R0, 0x20, RZ ;  /* 0x00000020000a7824 */ /* 0x000fc600078e00ff */
[----:B------:R-:W-:Y:S01]  /*02b0*/  LOP3.LUT R11, R21, 0x1, RZ, 0xc0, !PT ;  /* 0x00000001150b7812 */ /* 0x000fe200078ec0ff */
[----:B------:R-:W-:-:S03]  /*02c0*/  VIADD R10, R10, UR4 ;  /* 0x000000040a0a7c36 */ /* 0x000fc60008000000 */
[----:B------:R-:W-:Y:S01]  /*02d0*/  ISETP.NE.U32.AND P0, PT, R11, 0x1, PT ;  /* 0x000000010b00780c */ /* 0x000fe20003f05070 */
[----:B------:R-:W-:-:S03]  /*02e0*/  IMAD R11, R10, 0x5, RZ ;  /* 0x000000050a0b7824 */ /* 0x000fc600078e02ff */
[----:B------:R-:W-:Y:S01]  /*02f0*/  R2P PR, R21, 0x7e ;  /* 0x0000007e15007804 */ /* 0x000fe20000000000 */
[----:B------:R-:W-:-:S08]  /*0300*/  IMAD.WIDE.U32 R10, R11, 0x4, R8 ;  /* 0x000000040b0a7825 */ /* 0x000fd000078e0008 */
[----:B------:R-:W2:Y:S04]  /*0310*/  @!P0 LDG.E R20, desc[UR6][R10.64+0x10] ;  /* 0x000010060a148981 */ /* 0x000ea8000c1e1900 */
[----:B------:R-:W3:Y:S04]  /*0320*/  @P1 LDG.E R22, desc[UR6][R10.64+0x24] ;  /* 0x000024060a161981 */ /* 0x000ee8000c1e1900 */
[----:B------:R-:W4:Y:S04]  /*0330*/  @P2 LDG.E R24, desc[UR6][R10.64+0x38] ;  /* 0x000038060a182981 */ /* 0x000f28000c1e1900 */
[----:B------:R-:W4:Y:S04]  /*0340*/  @P3 LDG.E R26, desc[UR6][R10.64+0x4c] ;  /* 0x00004c060a1a3981 */ /* 0x000f28000c1e1900 */
[----:B------:R-:W4:Y:S04]  /*0350*/  @P4 LDG.E R28, desc[UR6][R10.64+0x60] ;  /* 0x000060060a1c4981 */ /* 0x000f28000c1e1900 */
[----:B------:R-:W4:Y:S04]  /*0360*/  @!P0 LDG.E R18, desc[UR6][R10.64] ;  /* 0x000000060a128981 */ /* 0x000f28000c1e1900 */
[----:B------:R-:W4:Y:S04]  /*0370*/  @!P0 LDG.E R17, desc[UR6][R10.64+0x4] ;  /* 0x000004060a118981 */ /* 0x000f28000c1e1900 */
[----:B------:R-:W4:Y:S04]  /*0380*/  @P5 LDG.E R19, desc[UR6][R10.64+0x74] ;  /* 0x000074060a135981 */ /* 0x000f28000c1e1900 */
[----:B------:R-:W4:Y:S04]  /*0390*/  @P1 LDG.E R23, desc[UR6][R10.64+0x20] ;  /* 0x000020060a171981 */ /* 0x000f28000c1e1900 */
[----:B------:R-:W4:Y:S01]  /*03a0*/  @P3 LDG.E R25, desc[UR6][R10.64+0x48] ;  /* 0x000048060a193981 */ /* 0x000f22000c1e1900 */
[----:B--2---:R-:W-:-:S03]  /*03b0*/  @!P0 LOP3.LUT R5, R5, R20, RZ, 0x3c, !PT ;  /* 0x0000001405058212 */ /* 0x004fc600078e3cff */
[----:B------:R-:W2:Y:S01]  /*03c0*/  @P1 LDG.E R20, desc[UR6][R10.64+0x14] ;  /* 0x000014060a141981 */ /* 0x000ea2000c1e1900 */
[----:B---3--:R-:W-:-:S03]  /*03d0*/  @P1 LOP3.LUT R5, R5, R22, RZ, 0x3c, !PT ;  /* 0x0000001605051212 */ /* 0x008fc600078e3cff */
[----:B------:R-:W3:Y:S01]  /*03e0*/  @P1 LDG.E R22, desc[UR6][R10.64+0x1c] ;  /* 0x00001c060a161981 */ /* 0x000ee2000c1e1900 */
[----:B----4-:R-:W-:-:S03]  /*03f0*/  @P2 LOP3.LUT R5, R5, R24, RZ, 0x3c, !PT ;  /* 0x0000001805052212 */ /* 0x010fc600078e3cff */
[----:B------:R-:W4:Y:S01]  /*0400*/  @P2 LDG.E R24, desc[UR6][R10.64+0x28] ;  /* 0x000028060a182981 */ /* 0x000f22000c1e1900 */
[----:B------:R-:W-:-:S03]  /*0410*/  @P3 LOP3.LUT R5, R5, R26, RZ, 0x3c, !PT ;  /* 0x0000001a05053212 */ /* 0x000fc600078e3cff */
[----:B------:R-:W3:Y:S01]  /*0420*/  @P6 LDG.E R26, desc[UR6][R10.64+0x88] ;  /* 0x000088060a1a6981 */ /* 0x000ee2000c1e1900 */
[----:B------:R-:W-:Y:S02]  /*0430*/  @P4 LOP3.LUT R5, R5, R28, RZ, 0x3c, !PT ;  /* 0x0000001c05054212 */ /* 0x000fe400078e3cff */
[----:B------:R-:W-:Y:S02]  /*0440*/  @!P0 LOP3.LUT R3, R3, R18, RZ, 0x3c, !PT ;  /* 0x0000001203038212 */ /* 0x000fe400078e3cff */
[----:B------:R-:W3:Y:S01]  /*0450*/  @!P0 LDG.E R18, desc[UR6][R10.64+0x8] ;  /* 0x000008060a128981 */ /* 0x000ee2000c1e1900 */
[----:B------:R-:W-:-:S03]  /*0460*/  @!P0 LOP3.LUT R6, R6, R17, RZ, 0x3c, !PT ;  /* 0x0000001106068212 */ /* 0x000fc600078e3cff */
[----:B------:R-:W3:Y:S01]  /*0470*/  @!P0 LDG.E R17, desc[UR6][R10.64+0xc] ;  /* 0x00000c060a118981 */ /* 0x000ee2000c1e1900 */
[----:B------:R-:W-:-:S03]  /*0480*/  @P5 LOP3.LUT R5, R5, R19, RZ, 0x3c, !PT ;  /* 0x0000001305055212 */ /* 0x000fc600078e3cff */
[----:B------:R-:W3:Y:S01]  /*0490*/  @P1 LDG.E R19, desc[UR6][R10.64+0x18] ;  /* 0x000018060a131981 */ /* 0x000ee2000c1e1900 */
[----:B--2---:R-:W-:-:S03]  /*04a0*/  @P1 LOP3.LUT R3, R3, R20, RZ, 0x3c, !PT ;  /* 0x0000001403031212 */ /* 0x004fc600078e3cff */
[----:B------:R-:W2:Y:S01]  /*04b0*/  @P3 LDG.E R20, desc[UR6][R10.64+0x3c] ;  /* 0x00003c060a143981 */ /* 0x000ea2000c1e1900 */
[----:B----4-:R-:W-:-:S03]  /*04c0*/  @P2 LOP3.LUT R3, R3, R24, RZ, 0x3c, !PT ;  /* 0x0000001803032212 */ /* 0x010fc600078e3cff */
[----:B------:R-:W4:Y:S01]  /*04d0*/  @P4 LDG.E R24, desc[UR6][R10.64+0x50] ;  /* 0x000050060a184981 */ /* 0x000f22000c1e1900 */
[----:B---3--:R-:W-:-:S03]  /*04e0*/  @!P0 LOP3.LUT R7, R7, R18, RZ, 0x3c, !PT ;  /* 0x0000001207078212 */ /* 0x008fc600078e3cff */
[----:B------:R-:W3:Y:S01]  /*04f0*/  @P2 LDG.E R18, desc[UR6][R10.64+0x30] ;  /* 0x000030060a122981 */ /* 0x000ee2000c1e1900 */
[----:B------:R-:W-:-:S03]  /*0500*/  @!P0 LOP3.LUT R4, R4, R17, RZ, 0x3c, !PT ;  /* 0x0000001104048212 */ /* 0x000fc600078e3cff */
[----:B------:R-:W3:Y:S01]  /*0510*/  @P2 LDG.E R17, desc[UR6][R10.64+0x2c] ;  /* 0x00002c060a112981 */ /* 0x000ee2000c1e1900 */
[----:B------:R-:W-:-:S03]  /*0520*/  @P1 LOP3.LUT R6, R6, R19, RZ, 0x3c, !PT ;  /* 0x0000001306061212 */ /* 0x000fc600078e3cff */
[----:B------:R-:W3:Y:S01]  /*0530*/  @P2 LDG.E R19, desc[UR6][R10.64+0x34] ;  /* 0x000034060a132981 */ /* 0x000ee2000c1e1900 */
[----:B------:R-:W-:Y:S02]  /*0540*/  @P1 LOP3.LUT R7, R7, R22, RZ, 0x3c, !PT ;  /* 0x0000001607071212 */ /* 0x000fe400078e3cff */
[----:B------:R-:W-:Y:S01]  /*0550*/  @P1 LOP3.LUT R4, R4, R23, RZ, 0x3c, !PT ;  /* 0x0000001704041212 */ /* 0x000fe200078e3cff */
[----:B------:R-:W3:Y:S04]  /*0560*/  @P3 LDG.E R22, desc[UR6][R10.64+0x44] ;  /* 0x000044060a163981 */ /* 0x000ee8000c1e1900 */
[----:B------:R-:W3:Y:S01]  /*0570*/  @P3 LDG.E R23, desc[UR6][R10.64+0x40] ;  /* 0x000040060a173981 */ /* 0x000ee2000c1e1900 */
[----:B--2---:R-:W-:-:S03]  /*0580*/  @P3 LOP3.LUT R3, R3, R20, RZ, 0x3c, !PT ;  /* 0x0000001403033212 */ /* 0x004fc600078e3cff */
[----:B------:R-:W2:Y:S01]  /*0590*/  @P5 LDG.E R20, desc[UR6][R10.64+0x64] ;  /* 0x000064060a145981 */ /* 0x000ea2000c1e1900 */
[----:B----4-:R-:W-:-:S03]  /*05a0*/  @P4 LOP3.LUT R3, R3, R24, RZ, 0x3c, !PT ;  /* 0x0000001803034212 */ /* 0x010fc600078e3cff */
[----:B------:R-:W4:Y:S01]  /*05b0*/  @P6 LDG.E R24, desc[UR6][R10.64+0x78] ;  /* 0x000078060a186981 */ /* 0x000f22000c1e1900 */
[----:B---3--:R-:W-:-:S03]  /*05c0*/  @P2 LOP3.LUT R7, R7, R18, RZ, 0x3c, !PT ;  /* 0x0000001207072212 */ /* 0x008fc600078e3cff */
[----:B------:R-:W3:Y:S01]  /*05d0*/  @P4 LDG.E R18, desc[UR6][R10.64+0x58] ;  /* 0x000058060a124981 */ /* 0x000ee2000c1e1900 */
[----:B------:R-:W-:-:S03]  /*05e0*/  @P2 LOP3.LUT R6, R6, R17, RZ, 0x3c, !PT ;  /* 0x0000001106062212 */ /* 0x000fc600078e3cff */
[----:B------:R-:W3:Y:S01]  /*05f0*/  @P4 LDG.E R17, desc[UR6][R10.64+0x54] ;  /* 0x000054060a114981 */ /* 0x000ee2000c1e1900 */
[----:B------:R-:W-:-:S03]  /*0600*/  @P2 LOP3.LUT R4, R4, R19, RZ, 0x3c, !PT ;  /* 0x0000001304042212 */ /* 0x000fc600078e3cff */
[----:B------:R-:W3:Y:S01]  /*0610*/  @P4 LDG.E R19, desc[UR6][R10.64+0x5c] ;  /* 0x00005c060a134981 */ /* 0x000ee2000c1e1900 */
[----:B------:R-:W-:Y:S02]  /*0620*/  @P3 LOP3.LUT R7, R7, R22, RZ, 0x3c, !PT ;  /* 0x0000001607073212 */ /* 0x000fe400078e3cff */
[----:B------:R-:W-:Y:S01]  /*0630*/  @P3 LOP3.LUT R4, R4, R25, RZ, 0x3c, !PT ;  /* 0x0000001904043212 */ /* 0x000fe200078e3cff */
[----:B------:R-:W3:Y:S01]  /*0640*/  @P5 LDG.E R22, desc[UR6][R10.64+0x6c] ;  /* 0x00006c060a165981 */ /* 0x000ee2000c1e1900 */
[----:B------:R-:W-:-:S03]  /*0650*/  @P3 LOP3.LUT R6, R6, R23, RZ, 0x3c, !PT ;  /* 0x0000001706063212 */ /* 0x000fc600078e3cff */
[----:B------:R-:W3:Y:S04]  /*0660*/  @P5 LDG.E R23, desc[UR6][R10.64+0x68] ;  /* 0x000068060a175981 */ /* 0x000ee8000c1e1900 */
[----:B------:R-:W3:Y:S01]  /*0670*/  @P5 LDG.E R25, desc[UR6][R10.64+0x70] ;  /* 0x000070060a195981 */ /* 0x000ee2000c1e1900 */
[----:B------:R-:W-:Y:S02]  /*0680*/  LOP3.LUT P0, RZ, R21, 0x80, RZ, 0xc0, !PT ;  /* 0x0000008015ff7812 */ /* 0x000fe4000780c0ff */
[----:B--2---:R-:W-:-:S11]  /*0690*/  @P5 LOP3.LUT R3, R3, R20, RZ, 0x3c, !PT ;  /* 0x0000001403035212 */ /* 0x004fd600078e3cff */
        /* <DEDUP_REMOVED lines=15> */
[----:B------:R-:W-:Y:S02]  /*0790*/  @P6 LOP3.LUT R5, R5, R26, RZ, 0x3c, !PT ;  /* 0x0000001a05056212 */ /* 0x000fe400078e3cff */
[----:B--2---:R-:W-:Y:S02]  /*07a0*/  @P0 LOP3.LUT R3, R3, R20, RZ, 0x3c, !PT ;  /* 0x0000001403030212 */ /* 0x004fe400078e3cff */
[----:B----4-:R-:W-:Y:S02]  /*07b0*/  @P0 LOP3.LUT R5, R5, R24, RZ, 0x3c, !PT ;  /* 0x0000001805050212 */ /* 0x010fe400078e3cff */
[----:B---3--:R-:W-:Y:S02]  /*07c0*/  @P6 LOP3.LUT R7, R7, R18, RZ, 0x3c, !PT ;  /* 0x0000001207076212 */ /* 0x008fe400078e3cff */
[----:B------:R-:W-:Y:S02]  /*07d0*/  @P6 LOP3.LUT R6, R6, R17, RZ, 0x3c, !PT ;  /* 0x0000001106066212 */ /* 0x000fe400078e3cff */
[----:B------:R-:W-:-:S02]  /*07e0*/  @P6 LOP3.LUT R4, R4, R19, RZ, 0x3c, !PT ;  /* 0x0000001304046212 */ /* 0x000fc400078e3cff */
[----:B------:R-:W-:Y:S02]  /*07f0*/  @P0 LOP3.LUT R7, R7, R22, RZ, 0x3c, !PT ;  /* 0x0000001607070212 */ /* 0x000fe400078e3cff */
[----:B------:R-:W-:Y:S02]  /*0800*/  @P0 LOP3.LUT R6, R6, R23, RZ, 0x3c, !PT ;  /* 0x0000001706060212 */ /* 0x000fe400078e3cff */
[----:B------:R-:W-:Y:S02]  /*0810*/  @P0 LOP3.LUT R4, R4, R25, RZ, 0x3c, !PT ;  /* 0x0000001904040212 */ /* 0x000fe400078e3cff */
[----:B------:R-:W-:-:S13]  /*0820*/  R2P PR, R21.B1, 0x7f ;  /* 0x0000007f15007804 */ /* 0x000fda0000001000 */
[----:B------:R-:W2:Y:S04]  /*0830*/  @P0 LDG.E R18, desc[UR6][R10.64+0xa0] ;  /* 0x0000a0060a120981 */ /* 0x000ea8000c1e1900 */
[----:B------:R-:W3:Y:S04]  /*0840*/  @P0 LDG.E R17, desc[UR6][R10.64+0xa4] ;  /* 0x0000a4060a110981 */ /* 0x000ee8000c1e1900 */
[----:B------:R-:W4:Y:S04]  /*0850*/  @P0 LDG.E R20, desc[UR6][R10.64+0xa8] ;  /* 0x0000a8060a140981 */ /* 0x000f28000c1e1900 */
[----:B------:R-:W4:Y:S04]  /*0860*/  @P0 LDG.E R19, desc[UR6][R10.64+0xac] ;  /* 0x0000ac060a130981 */ /* 0x000f28000c1e1900 */
[----:B------:R-:W4:Y:S04]  /*0870*/  @P0 LDG.E R22, desc[UR6][R10.64+0xb0] ;  /* 0x0000b0060a160981 */ /* 0x000f28000c1e1900 */
[----:B------:R-:W4:Y:S04]  /*0880*/  @P1 LDG.E R24, desc[UR6][R10.64+0xb4] ;  /* 0x0000b4060a181981 */ /* 0x000f28000c1e1900 */
[----:B------:R-:W4:Y:S04]  /*0890*/  @P1 LDG.E R26, desc[UR6][R10.64+0xbc] ;  /* 0x0000bc060a1a1981 */ /* 0x000f28000c1e1900 */
[----:B------:R-:W4:Y:S04]  /*08a0*/  @P1 LDG.E R23, desc[UR6][R10.64+0xb8] ;  /* 0x0000b8060a171981 */ /* 0x000f28000c1e1900 */
[----:B------:R-:W4:Y:S04]  /*08b0*/  @P1 LDG.E R28, desc[UR6][R10.64+0xc4] ;  /* 0x0000c4060a1c1981 */ /* 0x000f28000c1e1900 */
[----:B------:R-:W4:Y:S01]  /*08c0*/  @P1 LDG.E R25, desc[UR6][R10.64+0xc0] ;  /* 0x0000c0060a191981 */ /* 0x000f22000c1e1900 */
[----:B--2---:R-:W-:-:S03]  /*08d0*/  @P0 LOP3.LUT R3, R3, R18, RZ, 0x3c, !PT ;  /* 0x0000001203030212 */ /* 0x004fc600078e3cff */
[----:B------:R-:W2:Y:S01]  /*08e0*/  @P2 LDG.E R18, desc[UR6][R10.64+0xc8] ;  /* 0x0000c8060a122981 */ /* 0x000ea2000c1e1900 */
[----:B---3--:R-:W-:-:S03]  /*08f0*/  @P0 LOP3.LUT R6, R6, R17, RZ, 0x3c, !PT ;  /* 0x0000001106060212 */ /* 0x008fc600078e3cff */
[----:B------:R-:W3:Y:S01]  /*0900*/  @P2 LDG.E R17, desc[UR6][R10.64+0xcc] ;  /* 0x0000cc060a112981 */ /* 0x000ee2000c1e1900 */
[----:B----4-:R-:W-:-:S03]  /*0910*/  @P0 LOP3.LUT R7, R7, R20, RZ, 0x3c, !PT ;  /* 0x0000001407070212 */ /* 0x010fc600078e3cff */
[----:B------:R-:W4:Y:S01]  /*0920*/  @P3 LDG.E R20, desc[UR6][R10.64+0xec] ;  /* 0x0000ec060a143981 */ /* 0x000f22000c1e1900 */
[----:B------:R-:W-:-:S03]  /*0930*/  @P0 LOP3.LUT R4, R4, R19, RZ, 0x3c, !PT ;  /* 0x0000001304040212 */ /* 0x000fc600078e3cff */
[----:B------:R-:W4:Y:S01]  /*0940*/  @P2 LDG.E R19, desc[UR6][R10.64+0xd4] ;  /* 0x0000d4060a132981 */ /* 0x000f22000c1e1900 */
[----:B------:R-:W-:Y:S02]  /*0950*/  @P0 LOP3.LUT R5, R5, R22, RZ, 0x3c, !PT ;  /* 0x0000001605050212 */ /* 0x000fe400078e3cff */
[----:B------:R-:W-:Y:S01]  /*0960*/  LOP3.LUT P0, RZ, R21, 0x8000, RZ, 0xc0, !PT ;  /* 0x0000800015ff7812 */ /* 0x000fe2000780c0ff */
[----:B------:R-:W4:Y:S01]  /*0970*/  @P2 LDG.E R22, desc[UR6][R10.64+0xd0] ;  /* 0x0000d0060a162981 */ /* 0x000f22000c1e1900 */
[----:B------:R-:W-:-:S03]  /*0980*/  @P1 LOP3.LUT R3, R3, R24, RZ, 0x3c, !PT ;  /* 0x0000001803031212 */ /* 0x000fc600078e3cff */
[----:B------:R-:W4:Y:S01]  /*0990*/  @P3 LDG.E R21, desc[UR6][R10.64+0xe0] ;  /* 0x0000e0060a153981 */ /* 0x000f22000c1e1900 */
[----:B------:R-:W-:-:S03]  /*09a0*/  @P1 LOP3.LUT R7, R7, R26, RZ, 0x3c, !PT ;  /* 0x0000001a07071212 */ /* 0x000fc600078e3cff */
[----:B------:R-:W4:Y:S01]  /*09b0*/  @P2 LDG.E R24, desc[UR6][R10.64+0xd8] ;  /* 0x0000d8060a182981 */ /* 0x000f22000c1e1900 */
[----:B------:R-:W-:-:S03]  /*09c0*/  @P1 LOP3.LUT R6, R6, R23, RZ, 0x3c, !PT ;  /* 0x0000001706061212 */ /* 0x000fc600078e3cff */
[----:B------:R-:W4:Y:S01]  /*09d0*/  @P3 LDG.E R26, desc[UR6][R10.64+0xdc] ;  /* 0x0000dc060a1a3981 */ /* 0x000f22000c1e1900 */
[----:B------:R-:W-:-:S03]  /*09e0*/  @P1 LOP3.LUT R5, R5, R28, RZ, 0x3c, !PT ;  /* 0x0000001c05051212 */ /* 0x000fc600078e3cff */
[----:B------:R-:W4:Y:S04]  /*09f0*/  @P3 LDG.E R28, desc[UR6][R10.64+0xe4] ;  /* 0x0000e4060a1c3981 */ /* 0x000f28000c1e1900 */
[----:B------:R-:W4:Y:S01]  /*0a00*/  @P3 LDG.E R23, desc[UR6][R10.64+0xe8] ;  /* 0x0000e8060a173981 */ /* 0x000f22000c1e1900 */
[----:B--2---:R-:W-:-:S03]  /*0a10*/  @P2 LOP3.LUT R3, R3, R18, RZ, 0x3c, !PT ;  /* 0x0000001203032212 */ /* 0x004fc600078e3cff */
[----:B------:R-:W2:Y:S01]  /*0a20*/  @P4 LDG.E R18, desc[UR6][R10.64+0xf0] ;  /* 0x0000f0060a124981 */ /* 0x000ea2000c1e1900 */
[----:B---3--:R-:W-:Y:S02]  /*0a30*/  @P2 LOP3.LUT R6, R6, R17, RZ, 0x3c, !PT ;  /* 0x0000001106062212 */ /* 0x008fe400078e3cff */
[----:B------:R-:W-:Y:S01]  /*0a40*/  @P1 LOP3.LUT R4, R4, R25, RZ, 0x3c, !PT ;  /* 0x0000001904041212 */ /* 0x000fe200078e3cff */
[----:B------:R-:W3:Y:S03]  /*0a50*/  @P5 LDG.E R17, desc[UR6][R10.64+0x110] ;  /* 0x000110060a115981 */ /* 0x000ee6000c1e1900 */
[----:B----4-:R-:W-:Y:S02]  /*0a60*/  @P2 LOP3.LUT R4, R4, R19, RZ, 0x3c, !PT ;  /* 0x0000001304042212 */ /* 0x010fe400078e3cff */
[----:B------:R-:W4:Y:S01]  /*0a70*/  @P4 LDG.E R19, desc[UR6][R10.64+0xf4] ;  /* 0x0000f4060a134981 */ /* 0x000f22000c1e1900 */
        /* <DEDUP_REMOVED lines=12> */
[----:B--2---:R-:W-:-:S03]  /*0b40*/  @P4 LOP3.LUT R3, R3, R18, RZ, 0x3c, !PT ;  /* 0x0000001203034212 */ /* 0x004fc600078e3cff */
[----:B------:R-:W2:Y:S01]  /*0b50*/  @P5 LDG.E R18, desc[UR6][R10.64+0x114] ;  /* 0x000114060a125981 */ /* 0x000ea2000c1e1900 */
[----:B------:R-:W-:-:S03]  /*0b60*/  @P3 LOP3.LUT R5, R5, R20, RZ, 0x3c, !PT ;  /* 0x0000001405053212 */ /* 0x000fc600078e3cff */
[----:B------:R-:W2:Y:S01]  /*0b70*/  @P6 LDG.E R20, desc[UR6][R10.64+0x118] ;  /* 0x000118060a146981 */ /* 0x000ea2000c1e1900 */
[----:B----4-:R-:W-:-:S03]  /*0b80*/  @P4 LOP3.LUT R6, R6, R19, RZ, 0x3c, !PT ;  /* 0x0000001306064212 */ /* 0x010fc600078e3cff */
[----:B------:R-:W4:Y:S01]  /*0b90*/  @P6 LDG.E R19, desc[UR6][R10.64+0x11c] ;  /* 0x00011c060a136981 */ /* 0x000f22000c1e1900 */
[----:B---3--:R-:W-:-:S03]  /*0ba0*/  @P4 LOP3.LUT R7, R7, R22, RZ, 0x3c, !PT ;  /* 0x0000001607074212 */ /* 0x008fc600078e3cff */
[----:B------:R-:W3:Y:S01]  /*0bb0*/  @P6 LDG.E R22, desc[UR6][R10.64+0x120] ;  /* 0x000120060a166981 */ /* 0x000ee2000c1e1900 */
[----:B------:R-:W-:-:S03]  /*0bc0*/  @P4 LOP3.LUT R4, R4, R21, RZ, 0x3c, !PT ;  /* 0x0000001504044212 */ /* 0x000fc600078e3cff */
[----:B------:R-:W3:Y:S01]  /*0bd0*/  @P0 LDG.E R21, desc[UR6][R10.64+0x130] ;  /* 0x000130060a150981 */ /* 0x000ee2000c1e1900 */
[----:B------:R-:W-:Y:S02]  /*0be0*/  @P4 LOP3.LUT R5, R5, R24, RZ, 0x3c, !PT ;  /* 0x0000001805054212 */ /* 0x000fe400078e3cff */
[----:B------:R-:W-:Y:S01]  /*0bf0*/  @P5 LOP3.LUT R4, R4, R17, RZ, 0x3c, !PT ;  /* 0x0000001104045212 */ /* 0x000fe200078e3cff */
[----:B------:R-:W3:Y:S01]  /*0c00*/  @P6 LDG.E R24, desc[UR6][R10.64+0x128] ;  /* 0x000128060a186981 */ /* 0x000ee2000c1e1900 */
[----:B------:R-:W-:-:S03]  /*0c10*/  @P5 LOP3.LUT R3, R3, R26, RZ, 0x3c, !PT ;  /* 0x0000001a03035212 */ /* 0x000fc600078e3cff */
[----:B------:R-:W3:Y:S01]  /*0c20*/  @P6 LDG.E R17, desc[UR6][R10.64+0x124] ;  /* 0x000124060a116981 */ /* 0x000ee2000c1e1900 */
[----:B------:R-:W-:-:S03]  /*0c30*/  @P5 LOP3.LUT R7, R7, R28, RZ, 0x3c, !PT ;  /* 0x0000001c07075212 */ /* 0x000fc600078e3cff */
[----:B------:R-:W3:Y:S01]  /*0c40*/  @P0 LDG.E R26, desc[UR6][R10.64+0x12c] ;  /* 0x00012c060a1a0981 */ /* 0x000ee2000c1e1900 */
[----:B------:R-:W-:-:S03]  /*0c50*/  @P5 LOP3.LUT R6, R6, R23, RZ, 0x3c, !PT ;  /* 0x0000001706065212 */ /* 0x000fc600078e3cff */
[----:B------:R-:W3:Y:S04]  /*0c60*/  @P0 LDG.E R28, desc[UR6][R10.64+0x13c] ;  /* 0x00013c060a1c0981 */ /* 0x000ee8000c1e1900 */
[----:B------:R-:W3:Y:S01]  /*0c70*/  @P0 LDG.E R23, desc[UR6][R10.64+0x138] ;  /* 0x000138060a170981 */ /* 0x000ee2000c1e1900 */
[----:B--2---:R-:W-:-:S03]  /*0c80*/  @P5 LOP3.LUT R5, R5, R18, RZ, 0x3c, !PT ;  /* 0x0000001205055212 */ /* 0x004fc600078e3cff */
[----:B------:R-:W2:Y:S01]  /*0c90*/  @P0 LDG.E R18, desc[UR6][R10.64+0x134] ;  /* 0x000134060a120981 */ /* 0x000ea2000c1e1900 */
[----:B------:R-:W-:-:S04]  /*0ca0*/  UIADD3 UR4, UPT, UPT, UR4, 0x10, URZ ;  /* 0x0000001004047890 */ /* 0x000fc8000fffe0ff */
[----:B------:R-:W-:Y:S01]  /*0cb0*/  UISETP.NE.AND UP0, UPT, UR4, 0x20, UPT ;  /* 0x000000200400788c */ /* 0x000fe2000bf05270 */
[----:B------:R-:W-:Y:S02]  /*0cc0*/  @P6 LOP3.LUT R3, R3, R20, RZ, 0x3c, !PT ;  /* 0x0000001403036212 */ /* 0x000fe400078e3cff */
[----:B----4-:R-:W-:Y:S02]  /*0cd0*/  @P6 LOP3.LUT R6, R6, R19, RZ, 0x3c, !PT ;  /* 0x0000001306066212 */ /* 0x010fe400078e3cff */
[----:B---3--:R-:W-:Y:S02]  /*0ce0*/  @P6 LOP3.LUT R7, R7, R22, RZ, 0x3c, !PT ;  /* 0x0000001607076212 */ /* 0x008fe400078e3cff */
[----:B------:R-:W-:Y:S02]  /*0cf0*/  @P0 LOP3.LUT R6, R6, R21, RZ, 0x3c, !PT ;  /* 0x0000001506060212 */ /* 0x000fe400078e3cff */
[----:B------:R-:W-:Y:S02]  /*0d00*/  @P6 LOP3.LUT R5, R5, R24, RZ, 0x3c, !PT ;  /* 0x0000001805056212 */ /* 0x000fe400078e3cff */
[----:B------:R-:W-:-:S02]  /*0d10*/  @P6 LOP3.LUT R4, R4, R17, RZ, 0x3c, !PT ;  /* 0x0000001104046212 */ /* 0x000fc400078e3cff */
[----:B------:R-:W-:Y:S02]  /*0d20*/  @P0 LOP3.LUT R3, R3, R26, RZ, 0x3c, !PT ;  /* 0x0000001a03030212 */ /* 0x000fe400078e3cff */
[----:B------:R-:W-:Y:S02]  /*0d30*/  @P0 LOP3.LUT R5, R5, R28, RZ, 0x3c, !PT ;  /* 0x0000001c05050212 */ /* 0x000fe400078e3cff */
[----:B------:R-:W-:Y:S02]  /*0d40*/  @P0 LOP3.LUT R4, R4, R23, RZ, 0x3c, !PT ;  /* 0x0000001704040212 */ /* 0x000fe400078e3cff */
[----:B--2---:R-:W-:Y:S01]  /*0d50*/  @P0 LOP3.LUT R7, R7, R18, RZ, 0x3c, !PT ;  /* 0x0000001207070212 */ /* 0x004fe200078e3cff */
[----:B------:R-:W-:Y:S06]  /*0d60*/  BRA.U UP0, `(.L_x_4) ;  /* 0xfffffff500487547 */ /* 0x000fec000b83ffff */
[----:B------:R-:W-:-:S05]  /*0d70*/  VIADD R0, R0, 0x1 ;  /* 0x0000000100007836 */ /* 0x000fca0000000000 */
[----:B------:R-:W-:-:S13]  /*0d80*/  ISETP.NE.AND P0, PT, R0, 0x5, PT ;  /* 0x000000050000780c */ /* 0x000fda0003f05270 */
[----:B------:R-:W-:Y:S05]  /*0d90*/  @P0 BRA `(.L_x_5) ;  /* 0xfffffff400300947 */ /* 0x000fea000383ffff */
[----:B------:R-:W-:Y:S01]  /*0da0*/  LOP3.LUT R0, R16, 0x3, RZ, 0xc0, !PT ;  /* 0x0000000310007812 */ /* 0x000fe200078ec0ff */
[----:B------:R0:W-:Y:S03]  /*0db0*/  STL [R1+0x4], R3 ;  /* 0x0000040301007387 */ /* 0x0001e60000100800 */
[----:B------:R-:W-:Y:S01]  /*0dc0*/  ISETP.NE.U32.AND P0, PT, R0, 0x1, PT ;  /* 0x000000010000780c */ /* 0x000fe20003f05070 */
[----:B------:R0:W-:Y:S03]  /*0dd0*/  STL.64 [R1+0x8], R6 ;  /* 0x0000080601007387 */ /* 0x0001e60000100a00 */
[----:B------:R-:W-:Y:S01]  /*0de0*/  ISETP.NE.AND.EX P0, PT, RZ, RZ, PT, P0 ;  /* 0x000000ffff00720c */ /* 0x000fe20003f05300 */
[----:B------:R0:W-:-:S12]  /*0df0*/  STL.64 [R1+0x10], R4 ;  /* 0x0000100401007387 */ /* 0x0001d80000100a00 */
[----:B0-----:R-:W-:Y:S05]  /*0e00*/  @!P0 BRA `(.L_x_3) ;  /* 0x0000001800088947 */ /* 0x001fea0003800000 */
[----:B------:R-:W-:Y:S01]  /*0e10*/  UMOV UR4, URZ ;  /* 0x000000ff00047c82 */ /* 0x000fe20008000000 */
[----:B------:R-:W-:Y:S01]  /*0e20*/  UMOV UR5, URZ ;  /* 0x000000ff00057c82 */ /* 0x000fe20008000000 */
[----:B------:R-:W-:Y:S02]  /*0e30*/  IMAD.MOV.U32 R0, RZ, RZ, RZ ;  /* 0x000000ffff007224 */ /* 0x000fe400078e00ff */
[----:B------:R-:W-:Y:S02]  /*0e40*/  IMAD.MOV.U32 R3, RZ, RZ, RZ ;  /* 0x000000ffff037224 */ /* 0x000fe400078e00ff */
[----:B------:R-:W-:Y:S02]  /*0e50*/  IMAD.U32 R5, RZ, RZ, UR4 ;  /* 0x00000004ff057e24 */ /* 0x000fe4000f8e00ff */
[----:B------:R-:W-:Y:S02]  /*0e60*/  IMAD.U32 R4, RZ, RZ, UR5 ;  /* 0x00000005ff047e24 */ /* 0x000fe4000f8e00ff */
[----:B------:R-:W-:-:S02]  /*0e70*/  IMAD.U32 R7, RZ, RZ, UR4 ;  /* 0x00000004ff077e24 */ /* 0x000fc4000f8e00ff */
[----:B------:R-:W-:-:S07]  /*0e80*/  IMAD.U32 R6, RZ, RZ, UR5 ;  /* 0x00000005ff067e24 */ /* 0x000fce000f8e00ff */
.L_x_7:
[----:B------:R-:W-:-:S06]  /*0e90*/  IMAD R15, R0, 0x4, R1 ;  /* 0x00000004000f7824 */ /* 0x000fcc00078e0201 */
[----:B------:R-:W5:Y:S01]  /*0ea0*/  LDL R15, [R15+0x4] ;  /* 0x000004000f0f7983 */ /* 0x000f620000100800 */
[----:B------:R-:W-:-:S05]  /*0eb0*/  UMOV UR4, URZ ;  /* 0x000000ff00047c82 */ /* 0x000fca0008000000 */
.L_x_6:
        /* <DEDUP_REMOVED lines=183> */
[----:B0-----:R-:W-:Y:S05]  /*1a30*/  @P0 BRA `(.L_x_3) ;  /* 0x0000000800fc0947 */ /* 0x001fea0003800000 */
        /* <DEDUP_REMOVED lines=8> */
.L_x_9:
[----:B------:R-:W-:-:S06]  /*1ac0*/  IMAD R15, R0, 0x4, R1 ;  /* 0x00000004000f7824 */ /* 0x000fcc00078e0201 */
[----:B------:R-:W5:Y:S01]  /*1ad0*/  LDL R15, [R15+0x4] ;  /* 0x000004000f0f7983 */ /* 0x000f620000100800 */
[----:B------:R-:W-:-:S05]  /*1ae0*/  UMOV UR4, URZ ;  /* 0x000000ff00047c82 */ /* 0x000fca0008000000 */
.L_x_8:
        /* <DEDUP_REMOVED lines=177> */
[----:B------:R0:W-:Y:S04]  /*2600*/  STL [R1+0x4], R3 ;  /* 0x0000040301007387 */ /* 0x0001e80000100800 */
[----:B------:R0:W-:Y:S04]  /*2610*/  STL.64 [R1+0x8], R6 ;  /* 0x0000080601007387 */ /* 0x0001e80000100a00 */
[----:B------:R0:W-:Y:S02]  /*2620*/  STL.64 [R1+0x10], R4 ;  /* 0x0000100401007387 */ /* 0x0001e40000100a00 */
.L_x_3:
[----:B------:R-:W-:Y:S05]  /*2630*/  BSYNC.RECONVERGENT B1 ;  /* 0x0000000000017941 */ /* 0x000fea0003800200 */
.L_x_2:
[----:B------:R-:W-:Y:S01]  /*2640*/  ISETP.GT.U32.AND P0, PT, R16, 0x3, PT ;  /* 0x000000031000780c */ /* 0x000fe20003f04070 */
[----:B------:R-:W-:Y:S01]  /*2650*/  VIADD R14, R14, 0x1 ;  /* 0x000000010e0e7836 */ /* 0x000fe20000000000 */
[--C-:B------:R-:W-:Y:S02]  /*2660*/  SHF.R.U64 R16, R16, 0x2, R13.reuse ;  /* 0x0000000210107819 */ /* 0x100fe4000000120d */
[----:B------:R-:W-:Y:S02]  /*2670*/  ISETP.GT.U32.AND.EX P0, PT, R13, RZ, PT, P0 ;  /* 0x000000ff0d00720c */ /* 0x000fe40003f04100 */
[----:B------:R-:W-:-:S11]  /*2680*/  SHF.R.U32.HI R13, RZ, 0x2, R13 ;  /* 0x00000002ff0d7819 */ /* 0x000fd6000001160d */
[----:B------:R-:W-:Y:S05]  /*2690*/  @P0 BRA `(.L_x_10) ;  /* 0xffffffd800c40947 */ /* 0x000fea000383ffff */
.L_x_1:
[----:B------:R-:W-:Y:S05]  /*26a0*/  BSYNC.RECONVERGENT B0 ;  /* 0x0000000000007941 */ /* 0x000fea0003800200 */
.L_x_0:
[----:B------:R-:W2:Y:S01]  /*26b0*/  LDCU UR4, c[0x0][0x38c] ;  /* 0x00007180ff0477ac */ /* 0x000ea20008000800 */
[----:B------:R-:W-:Y:S02]  /*26c0*/  IMAD.MOV.U32 R0, RZ, RZ, RZ ;  /* 0x000000ffff007224 */ /* 0x000fe400078e00ff */
[----:B-1----:R-:W-:Y:S01]  /*26d0*/  IMAD.MOV.U32 R8, RZ, RZ, RZ ;  /* 0x000000ffff087224 */ /* 0x002fe200078e00ff */
[----:B--2---:R-:W-:-:S09]  /*26e0*/  UISETP.GE.AND UP0, UPT, UR4, 0x1, UPT ;  /* 0x000000010400788c */ /* 0x004fd2000bf06270 */
[----:B------:R-:W-:Y:S05]  /*26f0*/  BRA.U !UP0, `(.L_x_11) ;  /* 0x00000009086c7547 */ /* 0x000fea000b800000 */
[----:B------:R-:W-:Y:S01]  /*2700*/  UISETP.GE.U32.AND UP0, UPT, UR4, 0x4, UPT ;  /* 0x000000040400788c */ /* 0x000fe2000bf06070 */
[----:B------:R-:W-:Y:S01]  /*2710*/  IMAD.MOV.U32 R8, RZ, RZ, RZ ;  /* 0x000000ffff087224 */ /* 0x000fe200078e00ff */
[----:B------:R-:W-:Y:S01]  /*2720*/  ULOP3.LUT UR5, UR4, 0x3, URZ, 0xc0, !UPT ;  /* 0x0000000304057892 */ /* 0x000fe2000f8ec0ff */
[----:B------:R-:W-:-:S06]  /*2730*/  IMAD.MOV.U32 R0, RZ, RZ, RZ ;  /* 0x000000ffff007224 */ /* 0x000fcc00078e00ff */
[----:B------:R-:W-:Y:S05]  /*2740*/  BRA.U !UP0, `(.L_x_12) ;  /* 0x0000000508bc7547 */ /* 0x000fea000b800000 */
[----:B------:R-:W-:Y:S01]  /*2750*/  ULOP3.LUT UR4, UR4, 0x7ffffffc, URZ, 0xc0, !UPT ;  /* 0x7ffffffc04047892 */ /* 0x000fe2000f8ec0ff */
[----:B------:R-:W-:-:S03]  /*2760*/  IMAD.MOV.U32 R8, RZ, RZ, RZ ;  /* 0x000000ffff087224 */ /* 0x000fc600078e00ff */
[----:B------:R-:W-:-:S12]  /*2770*/  UIADD3 UR4, UPT, UPT, -UR4, URZ, URZ ;  /* 0x000000ff04047290 */ /* 0x000fd8000fffe1ff */
.L_x_27:
[----:B------:R-:W-:Y:S01]  /*2780*/  SHF.R.U32.HI R2, RZ, 0x2, R3 ;  /* 0x00000002ff027819 */ /* 0x000fe20000011603 */
[----:B------:R-:W-:Y:S01]  /*2790*/  IMAD.MOV.U32 R10, RZ, RZ, R6 ;  /* 0x000000ffff0a7224 */ /* 0x000fe200078e0006 */
[----:B------:R-:W-:Y:S01]  /*27a0*/  UIADD3 UR4, UPT, UPT, UR4, 0x4, URZ ;  /* 0x0000000404047890 */ /* 0x000fe2000fffe0ff */
[----:B------:R-:W-:Y:S01]  /*27b0*/  IMAD.MOV.U32 R11, RZ, RZ, R7 ;  /* 0x000000ffff0b7224 */ /* 0x000fe200078e0007 */
[----:B------:R-:W-:Y:S01]  /*27c0*/  LOP3.LUT R2, R2, R3, RZ, 0x3c, !PT ;  /* 0x0000000302027212 */ /* 0x000fe200078e3cff */
[----:B0-----:R-:W-:Y:S01]  /*27d0*/  IMAD.SHL.U32 R3, R5, 0x10, RZ ;  /* 0x0000001005037824 */ /* 0x001fe200078e00ff */
[----:B------:R-:W-:Y:S01]  /*27e0*/  SHF.R.U32.HI R9, RZ, 0x2, R10 ;  /* 0x00000002ff097819 */ /* 0x000fe2000001160a */
[----:B------:R-:W-:Y:S01]  /*27f0*/  UISETP.NE.AND UP0, UPT, UR4, URZ, UPT ;  /* 0x000000ff0400728c */ /* 0x000fe2000bf05270 */
[----:B------:R-:W-:Y:S01]  /*2800*/  BSSY.RECONVERGENT B0, `(.L_x_13) ;  /* 0x000001d000007945 */ /* 0x000fe20003800200 */
[----:B------:R-:W-:Y:S01]  /*2810*/  IMAD.SHL.U32 R6, R2, 0x2, RZ ;  /* 0x0000000202067824 */ /* 0x000fe200078e00ff */
[----:B------:R-:W-:-:S04]  /*2820*/  LOP3.LUT R9, R9, R10, RZ, 0x3c, !PT ;  /* 0x0000000a09097212 */ /* 0x000fc800078e3cff */
[----:B------:R-:W-:Y:S01]  /*2830*/  LOP3.LUT R6, R2, R6, R3, 0x96, !PT ;  /* 0x0000000602067212 */ /* 0x000fe200078e9603 */
[----:B------:R-:W-:-:S03]  /*2840*/  IMAD.SHL.U32 R3, R9, 0x2, RZ ;  /* 0x0000000209037824 */ /* 0x000fc600078e00ff */
[----:B------:R-:W-:-:S05]  /*2850*/  LOP3.LUT R6, R6, R5, RZ, 0x3c, !PT ;  /* 0x0000000506067212 */ /* 0x000fca00078e3cff */
[----:B------:R-:W-:-:S05]  /*2860*/  IMAD.SHL.U32 R2, R6, 0x10, RZ ;  /* 0x0000001006027824 */ /* 0x000fca00078e00ff */
[----:B------:R-:W-:Y:S01]  /*2870*/  LOP3.LUT R9, R9, R3, R2, 0x96, !PT ;  /* 0x0000000309097212 */ /* 0x000fe200078e9602 */
[----:B------:R-:W-:Y:S01]  /*2880*/  IMAD.MOV.U32 R2, RZ, RZ, 0x2f800000 ;  /* 0x2f800000ff027424 */ /* 0x000fe200078e00ff */
[C---:B------:R-:W-:Y:S02]  /*2890*/  IADD3 R3, PT, PT, R12.reuse, -0x26039c23, R6 ;  /* 0xd9fc63dd0c037810 */ /* 0x040fe40007ffe006 */
[----:B------:R-:W-:Y:S02]  /*28a0*/  LOP3.LUT R7, R9, R6, RZ, 0x3c, !PT ;  /* 0x0000000609077212 */ /* 0x000fe400078e3cff */
[----:B------:R-:W-:Y:S02]  /*28b0*/  I2FP.F32.U32 R3, R3 ;  /* 0x0000000300037245 */ /* 0x000fe40000201000 */
[----:B------:R-:W-:-:S03]  /*28c0*/  IADD3 R9, PT, PT, R12, -0x25fe145e, R7 ;  /* 0xda01eba20c097810 */ /* 0x000fc60007ffe007 */
[----:B------:R-:W-:Y:S01]  /*28d0*/  FFMA R3, R3, R2, 1.1641532182693481445e-10 ;  /* 0x2f00000003037423 */ /* 0x000fe20000000002 */
[----:B------:R-:W-:-:S04]  /*28e0*/  I2FP.F32.U32 R9, R9 ;  /* 0x0000000900097245 */ /* 0x000fc80000201000 */
[----:B------:R-:W-:Y:S01]  /*28f0*/  FSETP.GEU.AND P0, PT, R3, 0.25, PT ;  /* 0x3e8000000300780b */ /* 0x000fe20003f0e000 */
[----:B------:R-:W-:-:S05]  /*2900*/  FFMA R9, R9, R2, 1.1641532182693481445e-10 ;  /* 0x2f00000009097423 */ /* 0x000fca0000000002 */
[----:B------:R-:W-:-:S07]  /*2910*/  FSETP.GEU.AND P1, PT, R9, 0.25, PT ;  /* 0x3e8000000900780b */ /* 0x000fce0003f2e000 */
[----:B------:R-:W-:Y:S01]  /*2920*/  @!P0 VIADD R0, R0, 0x1 ;  /* 0x0000000100008836 */ /* 0x000fe20000000000 */
[----:B------:R-:W-:Y:S06]  /*2930*/  @!P0 BRA `(.L_x_14) ;  /* 0x0000000000248947 */ /* 0x000fec0003800000 */
[----:B------:R-:W-:-:S13]  /*2940*/  FSETP.GEU.AND P0, PT, R3, 0.5, PT ;  /* 0x3f0000000300780b */ /* 0x000fda0003f0e000 */
[----:B------:R-:W-:Y:S01]  /*2950*/  @!P0 VIADD R0, R0, 0xffffffff ;  /* 0xffffffff00008836 */ /* 0x000fe20000000000 */
[----:B------:R-:W-:Y:S06]  /*2960*/  @!P0 BRA `(.L_x_14) ;  /* 0x0000000000188947 */ /* 0x000fec0003800000 */
[----:B------:R-:W-:-:S04]  /*2970*/  FSETP.GEU.AND P0, PT, R3, 0.75, PT ;  /* 0x3f4000000300780b */ /* 0x000fc80003f0e000 */
[----:B------:R-:W-:-:S09]  /*2980*/  FSETP.GEU.AND P2, PT, R3, 1, P0 ;  /* 0x3f8000000300780b */ /* 0x000fd2000074e000 */
[----:B------:R-:W-:-:S04]  /*2990*/  @!P0 VIADD R8, R8, 0x1 ;  /* 0x0000000108088836 */ /* 0x000fc80000000000 */
[----:B------:R-:W-:Y:S02]  /*29a0*/  @P0 VIADD R3, R8, 0xffffffff ;  /* 0xffffffff08030836 */ /* 0x000fe40000000000 */
[----:B------:R-:W-:-:S04]  /*29b0*/  @P2 IMAD.MOV R3, RZ, RZ, R8 ;  /* 0x000000ffff032224 */ /* 0x000fc800078e0208 */
[----:B------:R-:W-:-:S07]  /*29c0*/  @P0 IMAD.MOV.U32 R8, RZ, RZ, R3 ;  /* 0x000000ffff080224 */ /* 0x000fce00078e0003 */
.L_x_14:
[----:B------:R-:W-:Y:S05]  /*29d0*/  BSYNC.RECONVERGENT B0 ;  /* 0x0000000000007941 */ /* 0x000fea0003800200 */
.L_x_13:
[----:B------:R-:W-:Y:S01]  /*29e0*/  BSSY.RECONVERGENT B0, `(.L_x_15) ;  /* 0x0000010000007945 */ /* 0x000fe20003800200 */
[----:B------:R-:W-:Y:S02]  /*29f0*/  IMAD.MOV.U32 R10, RZ, RZ, R4 ;  /* 0x000000ffff0a7224 */ /* 0x000fe400078e0004 */
[----:B------:R-:W-:Y:S01]  /*2a00*/  IMAD.MOV.U32 R3, RZ, RZ, R5 ;  /* 0x000000ffff037224 */ /* 0x000fe200078e0005 */
[----:B------:R-:W-:Y:S06]  /*2a10*/  @!P1 BRA `(.L_x_16) ;  /* 0x00000000002c9947 */ /* 0x000fec0003800000 */
[----:B------:R-:W-:-:S13]  /*2a20*/  FSETP.GEU.AND P0, PT, R9, 0.5, PT ;  /* 0x3f0000000900780b */ /* 0x000fda0003f0e000 */
[----:B------:R-:W-:Y:S05]  /*2a30*/  @!P0 BRA `(.L_x_17) ;  /* 0x00000000001c8947 */ /* 0x000fea0003800000 */
[----:B------:R-:W-:-:S04]  /*2a40*/  FSETP.GEU.AND P0, PT, R9, 0.75, PT ;  /* 0x3f4000000900780b */ /* 0x000fc80003f0e000 */
[----:B------:R-:W-:-:S09]  /*2a50*/  FSETP.GEU.AND P1, PT, R9, 1, P0 ;  /* 0x3f8000000900780b */ /* 0x000fd2000072e000 */
[----:B------:R-:W-:-:S04]  /*2a60*/  @P0 VIADD R4, R8, 0xffffffff ;  /* 0xffffffff08040836 */ /* 0x000fc80000000000 */
[----:B------:R-:W-:-:S04]  /*2a70*/  @P1 IMAD.MOV R4, RZ, RZ, R8 ;  /* 0x000000ffff041224 */ /* 0x000fc800078e0208 */
[----:B------:R-:W-:-:S04]  /*2a80*/  @P0 IMAD.MOV.U32 R8, RZ, RZ, R4 ;  /* 0x000000ffff080224 */ /* 0x000fc800078e0004 */
[----:B------:R-:W-:Y:S01]  /*2a90*/  @!P0 VIADD R8, R8, 0x1 ;  /* 0x0000000108088836 */ /* 0x000fe20000000000 */
[----:B------:R-:W-:Y:S06]  /*2aa0*/  BRA `(.L_x_18) ;  /* 0x00000000000c7947 */ /* 0x000fec0003800000 */
.L_x_17:
[----:B------:R-:W-:Y:S01]  /*2ab0*/  VIADD R0, R0, 0xffffffff ;  /* 0xffffffff00007836 */ /* 0x000fe20000000000 */
[----:B------:R-:W-:Y:S06]  /*2ac0*/  BRA `(.L_x_18) ;  /* 0x0000000000047947 */ /* 0x000fec0003800000 */
.L_x_16:
[----:B------:R-:W-:-:S07]  /*2ad0*/  VIADD R0, R0, 0x1 ;  /* 0x0000000100007836 */ /* 0x000fce0000000000 */
.L_x_18:
[----:B------:R-:W-:Y:S05]  /*2ae0*/  BSYNC.RECONVERGENT B0 ;  /* 0x0000000000007941 */ /* 0x000fea0003800200 */
.L_x_15:
[----:B------:R-:W-:Y:S01]  /*2af0*/  SHF.R.U32.HI R4, RZ, 0x2, R11 ;  /* 0x00000002ff047819 */ /* 0x000fe2000001160b */
[----:B------:R-:W-:Y:S01]  /*2b00*/  IMAD.SHL.U32 R5, R7, 0x10, RZ ;  /* 0x0000001007057824 */ /* 0x000fe200078e00ff */
[----:B------:R-:W-:Y:S02]  /*2b10*/  BSSY.RECONVERGENT B0, `(.L_x_19) ;  /* 0x0000016000007945 */ /* 0x000fe40003800200 */
[----:B------:R-:W-:-:S05]  /*2b20*/  LOP3.LUT R4, R4, R11, RZ, 0x3c, !PT ;  /* 0x0000000b04047212 */ /* 0x000fca00078e3cff */
[----:B------:R-:W-:-:S05]  /*2b30*/  IMAD.SHL.U32 R9, R4, 0x2, RZ ;  /* 0x0000000204097824 */ /* 0x000fca00078e00ff */
[----:B------:R-:W-:-:S04]  /*2b40*/  LOP3.LUT R4, R4, R9, R5, 0x96, !PT ;  /* 0x0000000904047212 */ /* 0x000fc800078e9605 */
[----:B------:R-:W-:-:S04]  /*2b50*/  LOP3.LUT R4, R4, R7, RZ, 0x3c, !PT ;  /* 0x0000000704047212 */ /* 0x000fc800078e3cff */
[----:B------:R-:W-:-:S04]  /*2b60*/  IADD3 R5, PT, PT, R12, -0x25f88c99, R4 ;  /* 0xda0773670c057810 */ /* 0x000fc80007ffe004 */
[----:B------:R-:W-:-:S05]  /*2b70*/  I2FP.F32.U32 R5, R5 ;  /* 0x0000000500057245 */ /* 0x000fca0000201000 */
[----:B------:R-:W-:-:S05]  /*2b80*/  FFMA R5, R5, R2, 1.1641532182693481445e-10 ;  /* 0x2f00000005057423 */ /* 0x000fca0000000002 */
[----:B------:R-:W-:-:S13]  /*2b90*/  FSETP.GEU.AND P0, PT, R5, 0.25, PT ;  /* 0x3e8000000500780b */ /* 0x000fda0003f0e000 */
[----:B------:R-:W-:Y:S05]  /*2ba0*/  @!P0 BRA `(.L_x_20) ;  /* 0x00000000002c8947 */ /* 0x000fea0003800000 */
        /* <DEDUP_REMOVED lines=9> */
.L_x_21:
[----:B------:R-:W-:Y:S01]  /*2c40*/  VIADD R0, R0, 0xffffffff ;  /* 0xffffffff00007836 */ /* 0x000fe20000000000 */
[----:B------:R-:W-:Y:S06]  /*2c50*/  BRA `(.L_x_22) ;  /* 0x0000000000047947 */ /* 0x000fec0003800000 */
.L_x_20:
[----:B------:R-:W-:-:S07]  /*2c60*/  VIADD R0, R0, 0x1 ;  /* 0x0000000100007836 */ /* 0x000fce0000000000 */
.L_x_22:
[----:B------:R-:W-:Y:S05]  /*2c70*/  BSYNC.RECONVERGENT B0 ;  /* 0x0000000000007941 */ /* 0x000fea0003800200 */
.L_x_19:
[----:B------:R-:W-:Y:S01]  /*2c80*/  SHF.R.U32.HI R5, RZ, 0x2, R10 ;  /* 0x00000002ff057819 */ /* 0x000fe2000001160a */
[----:B------:R-:W-:Y:S03]  /*2c90*/  BSSY.RECONVERGENT B0, `(.L_x_23) ;  /* 0x0000017000007945 */ /* 0x000fe60003800200 */
[----:B------:R-:W-:Y:S01]  /*2ca0*/  LOP3.LUT R5, R5, R10, RZ, 0x3c, !PT ;  /* 0x0000000a05057212 */ /* 0x000fe200078e3cff */
[----:B------:R-:W-:-:S04]  /*2cb0*/  IMAD.SHL.U32 R10, R4, 0x10, RZ ;  /* 0x00000010040a7824 */ /* 0x000fc800078e00ff */
        /* <DEDUP_REMOVED lines=17> */
.L_x_25:
[----:B------:R-:W-:Y:S01]  /*2dd0*/  VIADD R0, R0, 0xffffffff ;  /* 0xffffffff00007836 */ /* 0x000fe20000000000 */
[----:B------:R-:W-:Y:S06]  /*2de0*/  BRA `(.L_x_26) ;  /* 0x0000000000047947 */ /* 0x000fec0003800000 */
.L_x_24:
[----:B------:R-:W-:-:S07]  /*2df0*/  VIADD R0, R0, 0x1 ;  /* 0x0000000100007836 */ /* 0x000fce0000000000 */
.L_x_26:
[----:B------:R-:W-:Y:S05]  /*2e00*/  BSYNC.RECONVERGENT B0 ;  /* 0x0000000000007941 */ /* 0x000fea0003800200 */
.L_x_23:
[----:B------:R-:W-:Y:S01]  /*2e10*/  VIADD R12, R12, 0x161f14 ;  /* 0x00161f140c0c7836 */ /* 0x000fe20000000000 */
[----:B------:R-:W-:Y:S06]  /*2e20*/  BRA.U UP0, `(.L_x_27) ;  /* 0xfffffff900547547 */ /* 0x000fec000b83ffff */
[----:B------:R-:W-:-:S07]  /*2e30*/  VIADD R2, R12, 0xd9f6dc18 ;  /* 0xd9f6dc180c027836 */ /* 0x000fce0000000000 */
.L_x_12:
[----:B------:R-:W-:-:S09]  /*2e40*/  UISETP.NE.AND UP0, UPT, UR5, URZ, UPT ;  /* 0x000000ff0500728c */ /* 0x000fd2000bf05270 */
[----:B------:R-:W-:Y:S05]  /*2e50*/  BRA.U !UP0, `(.L_x_11) ;  /* 0x0000000108947547 */ /* 0x000fea000b800000 */
[----:B------:R-:W-:Y:S01]  /*2e60*/  VIADD R2, R2, 0x587c5 ;  /* 0x000587c502027836 */ /* 0x000fe20000000000 */
[----:B------:R-:W-:-:S12]  /*2e70*/  UIADD3 UR4, UPT, UPT, -UR5, URZ, URZ ;  /* 0x000000ff05047290 */ /* 0x000fd8000fffe1ff */
.L_x_32:
[----:B------:R-:W-:Y:S01]  /*2e80*/  SHF.R.U32.HI R10, RZ, 0x2, R3 ;  /* 0x00000002ff0a7819 */ /* 0x000fe20000011603 */
[----:B------:R-:W-:Y:S01]  /*2e90*/  UIADD3 UR4, UPT, UPT, UR4, 0x1, URZ ;  /* 0x0000000104047890 */ /* 0x000fe2000fffe0ff */
[----:B------:R-:W-:Y:S02]  /*2ea0*/  BSSY.RECONVERGENT B0, `(.L_x_28) ;  /* 0x000001e000007945 */ /* 0x000fe40003800200 */
[----:B------:R-:W-:Y:S01]  /*2eb0*/  LOP3.LUT R10, R10, R3, RZ, 0x3c, !PT ;  /* 0x000000030a0a7212 */ /* 0x000fe200078e3cff */
[----:B0-----:R-:W-:Y:S01]  /*2ec0*/  IMAD.SHL.U32 R3, R5, 0x10, RZ ;  /* 0x0000001005037824 */ /* 0x001fe200078e00ff */
[----:B------:R-:W-:-:S03]  /*2ed0*/  UISETP.NE.AND UP0, UPT, UR4, URZ, UPT ;  /* 0x000000ff0400728c */ /* 0x000fc6000bf05270 */
[----:B------:R-:W-:-:S05]  /*2ee0*/  IMAD.SHL.U32 R9, R10, 0x2, RZ ;  /* 0x000000020a097824 */ /* 0x000fca00078e00ff */
[----:B------:R-:W-:-:S04]  /*2ef0*/  LOP3.LUT R10, R10, R9, R3, 0x96, !PT ;  /* 0x000000090a0a7212 */ /* 0x000fc800078e9603 */
[----:B------:R-:W-:Y:S01]  /*2f00*/  LOP3.LUT R11, R10, R5, RZ, 0x3c, !PT ;  /* 0x000000050a0b7212 */ /* 0x000fe200078e3cff */
[----:B------:R-:W-:-:S04]  /*2f10*/  IMAD.MOV.U32 R10, RZ, RZ, 0x2f800000 ;  /* 0x2f800000ff0a7424 */ /* 0x000fc800078e00ff */
[----:B------:R-:W-:-:S05]  /*2f20*/  IMAD.IADD R3, R11, 0x1, R2 ;  /* 0x000000010b037824 */ /* 0x000fca00078e0202 */
[----:B------:R-:W-:-:S05]  /*2f30*/  I2FP.F32.U32 R3, R3 ;  /* 0x0000000300037245 */ /* 0x000fca0000201000 */
[----:B------:R-:W-:Y:S01]  /*2f40*/  FFMA R9, R3, R10, 1.1641532182693481445e-10 ;  /* 0x2f00000003097423 */ /* 0x000fe2000000000a */
[----:B------:R-:W-:Y:S02]  /*2f50*/  IMAD.MOV.U32 R3, RZ, RZ, R6 ;  /* 0x000000ffff037224 */ /* 0x000fe400078e0006 */
[----:B------:R-:W-:Y:S02]  /*2f60*/  IMAD.MOV.U32 R6, RZ, RZ, R7 ;  /* 0x000000ffff067224 */ /* 0x000fe400078e0007 */
[----:B------:R-:W-:Y:S01]  /*2f70*/  FSETP.GEU.AND P0, PT, R9, 0.25, PT ;  /* 0x3e8000000900780b */ /* 0x000fe20003f0e000 */
[----:B------:R-:W-:Y:S02]  /*2f80*/  IMAD.MOV.U32 R7, RZ, RZ, R4 ;  /* 0x000000ffff077224 */ /* 0x000fe400078e0004 */
[----:B------:R-:W-:Y:S02]  /*2f90*/  IMAD.MOV.U32 R4, RZ, RZ, R5 ;  /* 0x000000ffff047224 */ /* 0x000fe400078e0005 */
[----:B------:R-:W-:-:S08]  /*2fa0*/  IMAD.MOV.U32 R5, RZ, RZ, R11 ;  /* 0x000000ffff057224 */ /* 0x000fd000078e000b */
        /* <DEDUP_REMOVED lines=10> */
.L_x_30:
[----:B------:R-:W-:Y:S01]  /*3050*/  VIADD R0, R0, 0xffffffff ;  /* 0xffffffff00007836 */ /* 0x000fe20000000000 */
[----:B------:R-:W-:Y:S06]  /*3060*/  BRA `(.L_x_31) ;  /* 0x0000000000047947 */ /* 0x000fec0003800000 */
.L_x_29:
[----:B------:R-:W-:-:S07]  /*3070*/  VIADD R0, R0, 0x1 ;  /* 0x0000000100007836 */ /* 0x000fce0000000000 */
.L_x_31:
[----:B------:R-:W-:Y:S05]  /*3080*/  BSYNC.RECONVERGENT B0 ;  /* 0x0000000000007941 */ /* 0x000fea0003800200 */
.L_x_28:
[----:B------:R-:W-:Y:S01]  /*3090*/  VIADD R2, R2, 0x587c5 ;  /* 0x000587c502027836 */ /* 0x000fe20000000000 */
[----:B------:R-:W-:Y:S06]  /*30a0*/  BRA.U UP0, `(.L_x_32) ;  /* 0xfffffffd00747547 */ /* 0x000fec000b83ffff */
.L_x_11:
[----:B0-----:R-:W0:Y:S01]  /*30b0*/  S2R R4, SR_TID.X ;  /* 0x0000000000047919 */ /* 0x001e220000002100 */
[----:B------:R-:W0:Y:S01]  /*30c0*/  LDCU.64 UR8, c[0x0][0x380] ;  /* 0x00007000ff0877ac */ /* 0x000e220008000a00 */
[----:B------:R-:W-:-:S04]  /*30d0*/  IMAD R3, R0, R0, RZ ;  /* 0x0000000000037224 */ /* 0x000fc800078e02ff */
[----:B------:R-:W-:-:S05]  /*30e0*/  IMAD R8, R8, R8, R3 ;  /* 0x0000000808087224 */ /* 0x000fca00078e0203 */
[----:B------:R-:W-:Y:S02]  /*30f0*/  I2FP.F32.U32 R5, R8 ;  /* 0x0000000800057245 */ /* 0x000fe40000201000 */
[----:B0-----:R-:W-:-:S04]  /*3100*/  LEA R2, P0, R4, UR8, 0x2 ;  /* 0x0000000804027c11 */ /* 0x001fc8000f8010ff */
[----:B------:R-:W-:-:S05]  /*3110*/  LEA.HI.X R3, R4, UR9, RZ, 0x2, P0 ;  /* 0x0000000904037c11 */ /* 0x000fca00080f14ff */
[----:B------:R-:W-:Y:S01]  /*3120*/  STG.E desc[UR6][R2.64], R5 ;  /* 0x0000000502007986 */ /* 0x000fe2000c101906 */
[----:B------:R-:W-:Y:S05]  /*3130*/  EXIT ;  /* 0x000000000000794d */ /* 0x000fea0003800000 */
.L_x_33:
[----:B------:R-:W-:-:S00]  /*3140*/  BRA `(.L_x_33) ;  /* 0xfffffffc00fc7947 */ /* 0x000fc0000383ffff */
[----:B------:R-:W-:-:S00]  /*3150*/  NOP ;  /* 0x0000000000007918 */ /* 0x000fc00000000000 */
        /* <DEDUP_REMOVED lines=10> */
.L_x_34:


//--------------------- .nv.global.init           --------------------------
	.section	.nv.global.init,"aw",@progbits
	.align	4
.nv.global.init:
	.type		mrg32k3aM1SubSeq,@object
	.size		mrg32k3aM1SubSeq,(mrg32k3aM2SubSeq - mrg32k3aM1SubSeq)
mrg32k3aM1SubSeq:
        /*0000*/ 	.byte	0x0b, 0xcc, 0xee, 0x04, 0x73, 0x29, 0x8b, 0x6f, 0xf6, 0x53, 0x03, 0xf6, 0x23, 0xf6, 0xea, 0xda
        /* <DEDUP_REMOVED lines=125> */
	.type		mrg32k3aM2SubSeq,@object
	.size		mrg32k3aM2SubSeq,(mrg32k3aM1 - mrg32k3aM2SubSeq)
mrg32k3aM2SubSeq:
        /* <DEDUP_REMOVED lines=126> */
	.type		mrg32k3aM1,@object
	.size		mrg32k3aM1,(mrg32k3aM1Seq - mrg32k3aM1)
mrg32k3aM1:
        /* <DEDUP_REMOVED lines=144> */
	.type		mrg32k3aM1Seq,@object
	.size		mrg32k3aM1Seq,(mrg32k3aM2 - mrg32k3aM1Seq)
mrg32k3aM1Seq:
        /* <DEDUP_REMOVED lines=144> */
	.type		mrg32k3aM2,@object
	.size		mrg32k3aM2,(mrg32k3aM2Seq - mrg32k3aM2)
mrg32k3aM2:
        /* <DEDUP_REMOVED lines=144> */
	.type		mrg32k3aM2Seq,@object
	.size		mrg32k3aM2Seq,(precalc_xorwow_matrix - mrg32k3aM2Seq)
mrg32k3aM2Seq:
        /* <DEDUP_REMOVED lines=144> */
	.type		precalc_xorwow_matrix,@object
	.size		precalc_xorwow_matrix,(precalc_xorwow_offset_matrix - precalc_xorwow_matrix)
precalc_xorwow_matrix:
        /* <DEDUP_REMOVED lines=6400> */
	.type		precalc_xorwow_offset_matrix,@object
	.size		precalc_xorwow_offset_matrix,(.L_1 - precalc_xorwow_offset_matrix)
precalc_xorwow_offset_matrix:
        /* <DEDUP_REMOVED lines=6400> */
.L_1:


//--------------------- .nv.shared.reserved.0     --------------------------
	.section	.nv.shared.reserved.0,"aw",@nobits
	.weak		__nv_reservedSMEM_offset_0_alias
	.size		__nv_reservedSMEM_offset_0_alias, 0, 64
	.other		__nv_reservedSMEM_offset_0_alias,@"STO_CUDA_RESERVED_SHARED STV_DEFAULT"
__nv_reservedSMEM_offset_0_alias:
	.zero		0
	.zero		64


//--------------------- .nv.constant0._Z18calculate_distancePfji --------------------------
	.section	.nv.constant0._Z18calculate_distancePfji,"a",@progbits
	.sectionflags	@""
	.align	4
.nv.constant0._Z18calculate_distancePfji:
	.zero		912


//--------------------- SYMBOLS --------------------------

	.type		.nv.reservedSmem.offset0,@object
	.size		.nv.reservedSmem.offset0,0x4
